def attn_fwd(
    Q,
    K,
    V,
    Out,
    Lse,
    sm_scale,
    stride_qz,
    stride_qh,
    stride_qm,
    stride_qk,
    stride_kz,
    stride_kh,
    stride_kn,
    stride_kk,
    stride_vz,
    stride_vh,
    stride_vn,
    stride_vk,
    stride_oz,
    stride_oh,
    stride_om,
    stride_ok,
    seqlen_q,
    seqlen_k,
    BLOCK_M: tl.constexpr,
    BLOCK_N: tl.constexpr,
    HEAD_DIM: tl.constexpr,
    CAUSAL: tl.constexpr,
):
    start_m = tl.program_id(0)
    off_hz = tl.program_id(1)
    q_off = off_hz * stride_qh
    k_off = off_hz * stride_kh
    v_off = off_hz * stride_vh
    offs_m = start_m * BLOCK_M + tl.arange(0, BLOCK_M)
    offs_d = tl.arange(0, HEAD_DIM)
    offs_n = tl.arange(0, BLOCK_N)
    q_ptrs = Q + q_off + offs_m[:, None] * stride_qm + offs_d[None, :] * stride_qk
    k_ptrs = K + k_off + offs_d[:, None] * stride_kk + offs_n[None, :] * stride_kn
    v_ptrs = V + v_off + offs_n[:, None] * stride_vn + offs_d[None, :] * stride_vk
    m_i = tl.full([BLOCK_M], float("-inf"), dtype=tl.float32)
    l_i = tl.zeros([BLOCK_M], dtype=tl.float32) + 1.0
    acc = tl.zeros([BLOCK_M, HEAD_DIM], dtype=tl.float32)
    q = tl.load(q_ptrs)
    acc, l_i, m_i = _attn_fwd_inner(
        acc,
        l_i,
        m_i,
        q,
        k_ptrs,
        v_ptrs,
        sm_scale,
        stride_kn,
        stride_vn,
        start_m,
        seqlen_k,
        BLOCK_M,
        BLOCK_N,
        HEAD_DIM,
        CAUSAL,
    )
    acc = acc / l_i[:, None]
    lse = m_i + tl.math.log2(l_i) / 1.4426950408889634
    o_ptrs = (
        Out
        + off_hz * stride_oh
        + offs_m[:, None] * stride_om
        + offs_d[None, :] * stride_ok
    )
    tl.store(o_ptrs, acc.to(Out.dtype.element_ty))
    tl.store(Lse + off_hz * seqlen_q + offs_m, lse)

# config = {"BLOCK_M": 64, "BLOCK_N": 128, "HEAD_DIM": 32, "arch": "sm_100", "causal": false, "dtype": "fp16", "num_stages": 2, "num_warps": 4}
# arch = sm_100


// ===== COMPILED SASS (sm_100a) =====

	.target	sm_100a

	.elftype	@"ET_EXEC"


//--------------------- .note.nv.tkinfo           --------------------------
	.section	.note.nv.tkinfo,"",@"SHT_NOTE"
	.sectionflags	@"SHF_NOTE_NV_TKINFO"
	.tkinfo
        /*0018*/ 	.word	0x00000081
        /*0030*/ 	.string	""
        /*0030*/ 	.string	"ptxas-blackwell"
        /*0030*/ 	.string	"Cuda compilation tools, release 12.9, V12.9.86"
        /*0030*/ 	.string	"Build cuda_12.9.r12.9/compiler.36037853_0"
        /*0030*/ 	.string	"-v  -suppress-debug-info  -lineinfo  -arch sm_100a "



//--------------------- .note.nv.cuver            --------------------------
	.section	.note.nv.cuver,"",@"SHT_NOTE"
	.sectionflags	@"SHF_NOTE_NV_CUVER"
        /*0018*/ 	.short	0x0001
        /*001a*/ 	.short	0x0064
        /*001c*/ 	.short	0x0001
        /*001e*/ 	.short	0x0000
        /*0020*/ 	.short	0x0001
        /*0022*/ 	.short	0x0000


//--------------------- .nv.info                  --------------------------
	.section	.nv.info,"",@"SHT_CUDA_INFO"
	.align	4


	//----- nvinfo : EIATTR_REGCOUNT
	.align		4
        /*0000*/ 	.byte	0x04, 0x2f
        /*0002*/ 	.short	(.L_5 - .L_4)
	.align		4
.L_4:
        /*0004*/ 	.word	index@(attn_fwd)
        /*0008*/ 	.word	0x000000fe


	//----- nvinfo : EIATTR_FRAME_SIZE
	.align		4
.L_5:
        /*000c*/ 	.byte	0x04, 0x11
        /*000e*/ 	.short	(.L_7 - .L_6)
	.align		4
.L_6:
        /*0010*/ 	.word	index@($__internal_2_$__cuda_sm10x_tcgen05_guardrail_trap_unallocated_columns_being_dealloced)
        /*0014*/ 	.word	0x00000000


	//----- nvinfo : EIATTR_FRAME_SIZE
	.align		4
.L_7:
        /*0018*/ 	.byte	0x04, 0x11
        /*001a*/ 	.short	(.L_9 - .L_8)
	.align		4
.L_8:
        /*001c*/ 	.word	index@($__internal_1_$__cuda_sm10x_tcgen05_guardrail_trap_phase_invalid_during_alloc)
        /*0020*/ 	.word	0x00000000


	//----- nvinfo : EIATTR_FRAME_SIZE
	.align		4
.L_9:
        /*0024*/ 	.byte	0x04, 0x11
        /*0026*/ 	.short	(.L_11 - .L_10)
	.align		4
.L_10:
        /*0028*/ 	.word	index@($__internal_0_$__cuda_sm10x_tcgen05_guardrail_trap_col_being_dealloced_not_returned_by_alloc)
        /*002c*/ 	.word	0x00000000


	//----- nvinfo : EIATTR_FRAME_SIZE
	.align		4
.L_11:
        /*0030*/ 	.byte	0x04, 0x11
        /*0032*/ 	.short	(.L_13 - .L_12)
	.align		4
.L_12:
        /*0034*/ 	.word	index@(attn_fwd)
        /*0038*/ 	.word	0x00000000


	//----- nvinfo : EIATTR_MIN_STACK_SIZE
	.align		4
.L_13:
        /*003c*/ 	.byte	0x04, 0x12
        /*003e*/ 	.short	(.L_15 - .L_14)
	.align		4
.L_14:
        /*0040*/ 	.word	index@(attn_fwd)
        /*0044*/ 	.word	0x00000000
.L_15:


//--------------------- .nv.info.attn_fwd         --------------------------
	.section	.nv.info.attn_fwd,"",@"SHT_CUDA_INFO"
	.sectionflags	@""
	.align	4


	//----- nvinfo : EIATTR_CUDA_API_VERSION
	.align		4
        /*0000*/ 	.byte	0x04, 0x37
        /*0002*/ 	.short	(.L_17 - .L_16)
.L_16:
        /*0004*/ 	.word	0x00000081


	//----- nvinfo : EIATTR_KPARAM_INFO
	.align		4
.L_17:
        /*0008*/ 	.byte	0x04, 0x17
        /*000a*/ 	.short	(.L_19 - .L_18)
.L_18:
        /*000c*/ 	.word	0x00000000
        /*0010*/ 	.short	0x0019
        /*0012*/ 	.short	0x0080
        /*0014*/ 	.byte	0x00, 0xf4, 0x21, 0x00


	//----- nvinfo : EIATTR_KPARAM_INFO
	.align		4
.L_19:
        /*0018*/ 	.byte	0x04, 0x17
        /*001a*/ 	.short	(.L_21 - .L_20)
.L_20:
        /*001c*/ 	.word	0x00000000
        /*0020*/ 	.short	0x0018
        /*0022*/ 	.short	0x0078
        /*0024*/ 	.byte	0x00, 0xf4, 0x21, 0x00


	//----- nvinfo : EIATTR_KPARAM_INFO
	.align		4
.L_21:
        /*0028*/ 	.byte	0x04, 0x17
        /*002a*/ 	.short	(.L_23 - .L_22)
.L_22:
        /*002c*/ 	.word	0x00000000
        /*0030*/ 	.short	0x0017
        /*0032*/ 	.short	0x0070
        /*0034*/ 	.byte	0x00, 0xf0, 0x11, 0x00


	//----- nvinfo : EIATTR_KPARAM_INFO
	.align		4
.L_23:
        /*0038*/ 	.byte	0x04, 0x17
        /*003a*/ 	.short	(.L_25 - .L_24)
.L_24:
        /*003c*/ 	.word	0x00000000
        /*0040*/ 	.short	0x0016
        /*0042*/ 	.short	0x006c
        /*0044*/ 	.byte	0x00, 0xf0, 0x11, 0x00


	//----- nvinfo : EIATTR_KPARAM_INFO
	.align		4
.L_25:
        /*0048*/ 	.byte	0x04, 0x17
        /*004a*/ 	.short	(.L_27 - .L_26)
.L_26:
        /*004c*/ 	.word	0x00000000
        /*0050*/ 	.short	0x0015
        /*0052*/ 	.short	0x0068
        /*0054*/ 	.byte	0x00, 0xf0, 0x11, 0x00


	//----- nvinfo : EIATTR_KPARAM_INFO
	.align		4
.L_27:
        /*0058*/ 	.byte	0x04, 0x17
        /*005a*/ 	.short	(.L_29 - .L_28)
.L_28:
        /*005c*/ 	.word	0x00000000
        /*0060*/ 	.short	0x0014
        /*0062*/ 	.short	0x0064
        /*0064*/ 	.byte	0x00, 0xf0, 0x11, 0x00


	//----- nvinfo : EIATTR_KPARAM_INFO
	.align		4
.L_29:
        /*0068*/ 	.byte	0x04, 0x17
        /*006a*/ 	.short	(.L_31 - .L_30)
.L_30:
        /*006c*/ 	.word	0x00000000
        /*0070*/ 	.short	0x0013
        /*0072*/ 	.short	0x0060
        /*0074*/ 	.byte	0x00, 0xf0, 0x11, 0x00


	//----- nvinfo : EIATTR_KPARAM_INFO
	.align		4
.L_31:
        /*0078*/ 	.byte	0x04, 0x17
        /*007a*/ 	.short	(.L_33 - .L_32)
.L_32:
        /*007c*/ 	.word	0x00000000
        /*0080*/ 	.short	0x0012
        /*0082*/ 	.short	0x005c
        /*0084*/ 	.byte	0x00, 0xf0, 0x11, 0x00


	//----- nvinfo : EIATTR_KPARAM_INFO
	.align		4
.L_33:
        /*0088*/ 	.byte	0x04, 0x17
        /*008a*/ 	.short	(.L_35 - .L_34)
.L_34:
        /*008c*/ 	.word	0x00000000
        /*0090*/ 	.short	0x0011
        /*0092*/ 	.short	0x0058
        /*0094*/ 	.byte	0x00, 0xf0, 0x11, 0x00


	//----- nvinfo : EIATTR_KPARAM_INFO
	.align		4
.L_35:
        /*0098*/ 	.byte	0x04, 0x17
        /*009a*/ 	.short	(.L_37 - .L_36)
.L_36:
        /*009c*/ 	.word	0x00000000
        /*00a0*/ 	.short	0x0010
        /*00a2*/ 	.short	0x0054
        /*00a4*/ 	.byte	0x00, 0xf0, 0x11, 0x00


	//----- nvinfo : EIATTR_KPARAM_INFO
	.align		4
.L_37:
        /*00a8*/ 	.byte	0x04, 0x17
        /*00aa*/ 	.short	(.L_39 - .L_38)
.L_38:
        /*00ac*/ 	.word	0x00000000
        /*00b0*/ 	.short	0x000f
        /*00b2*/ 	.short	0x0050
        /*00b4*/ 	.byte	0x00, 0xf0, 0x11, 0x00


	//----- nvinfo : EIATTR_KPARAM_INFO
	.align		4
.L_39:
        /*00b8*/ 	.byte	0x04, 0x17
        /*00ba*/ 	.short	(.L_41 - .L_40)
.L_40:
        /*00bc*/ 	.word	0x00000000
        /*00c0*/ 	.short	0x000e
        /*00c2*/ 	.short	0x004c
        /*00c4*/ 	.byte	0x00, 0xf0, 0x11, 0x00


	//----- nvinfo : EIATTR_KPARAM_INFO
	.align		4
.L_41:
        /*00c8*/ 	.byte	0x04, 0x17
        /*00ca*/ 	.short	(.L_43 - .L_42)
.L_42:
        /*00cc*/ 	.word	0x00000000
        /*00d0*/ 	.short	0x000d
        /*00d2*/ 	.short	0x0048
        /*00d4*/ 	.byte	0x00, 0xf0, 0x11, 0x00


	//----- nvinfo : EIATTR_KPARAM_INFO
	.align		4
.L_43:
        /*00d8*/ 	.byte	0x04, 0x17
        /*00da*/ 	.short	(.L_45 - .L_44)
.L_44:
        /*00dc*/ 	.word	0x00000000
        /*00e0*/ 	.short	0x000c
        /*00e2*/ 	.short	0x0044
        /*00e4*/ 	.byte	0x00, 0xf0, 0x11, 0x00


	//----- nvinfo : EIATTR_KPARAM_INFO
	.align		4
.L_45:
        /*00e8*/ 	.byte	0x04, 0x17
        /*00ea*/ 	.short	(.L_47 - .L_46)
.L_46:
        /*00ec*/ 	.word	0x00000000
        /*00f0*/ 	.short	0x000b
        /*00f2*/ 	.short	0x0040
        /*00f4*/ 	.byte	0x00, 0xf0, 0x11, 0x00


	//----- nvinfo : EIATTR_KPARAM_INFO
	.align		4
.L_47:
        /*00f8*/ 	.byte	0x04, 0x17
        /*00fa*/ 	.short	(.L_49 - .L_48)
.L_48:
        /*00fc*/ 	.word	0x00000000
        /*0100*/ 	.short	0x000a
        /*0102*/ 	.short	0x003c
        /*0104*/ 	.byte	0x00, 0xf0, 0x11, 0x00


	//----- nvinfo : EIATTR_KPARAM_INFO
	.align		4
.L_49:
        /*0108*/ 	.byte	0x04, 0x17
        /*010a*/ 	.short	(.L_51 - .L_50)
.L_50:
        /*010c*/ 	.word	0x00000000
        /*0110*/ 	.short	0x0009
        /*0112*/ 	.short	0x0038
        /*0114*/ 	.byte	0x00, 0xf0, 0x11, 0x00


	//----- nvinfo : EIATTR_KPARAM_INFO
	.align		4
.L_51:
        /*0118*/ 	.byte	0x04, 0x17
        /*011a*/ 	.short	(.L_53 - .L_52)
.L_52:
        /*011c*/ 	.word	0x00000000
        /*0120*/ 	.short	0x0008
        /*0122*/ 	.short	0x0034
        /*0124*/ 	.byte	0x00, 0xf0, 0x11, 0x00


	//----- nvinfo : EIATTR_KPARAM_INFO
	.align		4
.L_53:
        /*0128*/ 	.byte	0x04, 0x17
        /*012a*/ 	.short	(.L_55 - .L_54)
.L_54:
        /*012c*/ 	.word	0x00000000
        /*0130*/ 	.short	0x0007
        /*0132*/ 	.short	0x0030
        /*0134*/ 	.byte	0x00, 0xf0, 0x11, 0x00


	//----- nvinfo : EIATTR_KPARAM_INFO
	.align		4
.L_55:
        /*0138*/ 	.byte	0x04, 0x17
        /*013a*/ 	.short	(.L_57 - .L_56)
.L_56:
        /*013c*/ 	.word	0x00000000
        /*0140*/ 	.short	0x0006
        /*0142*/ 	.short	0x002c
        /*0144*/ 	.byte	0x00, 0xf0, 0x11, 0x00


	//----- nvinfo : EIATTR_KPARAM_INFO
	.align		4
.L_57:
        /*0148*/ 	.byte	0x04, 0x17
        /*014a*/ 	.short	(.L_59 - .L_58)
.L_58:
        /*014c*/ 	.word	0x00000000
        /*0150*/ 	.short	0x0005
        /*0152*/ 	.short	0x0028
        /*0154*/ 	.byte	0x00, 0xf0, 0x11, 0x00


	//----- nvinfo : EIATTR_KPARAM_INFO
	.align		4
.L_59:
        /*0158*/ 	.byte	0x04, 0x17
        /*015a*/ 	.short	(.L_61 - .L_60)
.L_60:
        /*015c*/ 	.word	0x00000000
        /*0160*/ 	.short	0x0004
        /*0162*/ 	.short	0x0020
        /*0164*/ 	.byte	0x00, 0xf4, 0x21, 0x00


	//----- nvinfo : EIATTR_KPARAM_INFO
	.align		4
.L_61:
        /*0168*/ 	.byte	0x04, 0x17
        /*016a*/ 	.short	(.L_63 - .L_62)
.L_62:
        /*016c*/ 	.word	0x00000000
        /*0170*/ 	.short	0x0003
        /*0172*/ 	.short	0x0018
        /*0174*/ 	.byte	0x00, 0xf4, 0x21, 0x00


	//----- nvinfo : EIATTR_KPARAM_INFO
	.align		4
.L_63:
        /*0178*/ 	.byte	0x04, 0x17
        /*017a*/ 	.short	(.L_65 - .L_64)
.L_64:
        /*017c*/ 	.word	0x00000000
        /*0180*/ 	.short	0x0002
        /*0182*/ 	.short	0x0010
        /*0184*/ 	.byte	0x00, 0xf4, 0x21, 0x00


	//----- nvinfo : EIATTR_KPARAM_INFO
	.align		4
.L_65:
        /*0188*/ 	.byte	0x04, 0x17
        /*018a*/ 	.short	(.L_67 - .L_66)
.L_66:
        /*018c*/ 	.word	0x00000000
        /*0190*/ 	.short	0x0001
        /*0192*/ 	.short	0x0008
        /*0194*/ 	.byte	0x00, 0xf4, 0x21, 0x00


	//----- nvinfo : EIATTR_KPARAM_INFO
	.align		4
.L_67:
        /*0198*/ 	.byte	0x04, 0x17
        /*019a*/ 	.short	(.L_69 - .L_68)
.L_68:
        /*019c*/ 	.word	0x00000000
        /*01a0*/ 	.short	0x0000
        /*01a2*/ 	.short	0x0000
        /*01a4*/ 	.byte	0x00, 0xf4, 0x21, 0x00


	//----- nvinfo : EIATTR_AT_ENTRY_FRAGMENTS
	.align		4
.L_69:
        /*01a8*/ 	.byte	0x04, 0x4f
        /*01aa*/ 	.short	(.L_71 - .L_70)


	//   ....[0]....
.L_70:
        /*01ac*/ 	.word	0x00000004


	//----- nvinfo : EIATTR_RESERVED_SMEM_USED
	.align		4
.L_71:
        /*01b0*/ 	.byte	0x01, 0x41
	.zero		2


	//----- nvinfo : EIATTR_SPARSE_MMA_MASK
	.align		4
        /*01b4*/ 	.byte	0x03, 0x50
        /*01b6*/ 	.short	0x0000


	//----- nvinfo : EIATTR_TCGEN05_1CTA_USED
	.align		4
        /*01b8*/ 	.byte	0x01, 0x51
	.zero		2


	//----- nvinfo : EIATTR_MAXREG_COUNT
	.align		4
        /*01bc*/ 	.byte	0x03, 0x1b
        /*01be*/ 	.short	0x00ff


	//----- nvinfo : EIATTR_NUM_BARRIERS
	.align		4
        /*01c0*/ 	.byte	0x02, 0x4c
        /*01c2*/ 	.byte	0x01
	.zero		1


	//----- nvinfo : EIATTR_INT_WARP_WIDE_INSTR_OFFSETS
	.align		4
        /*01c4*/ 	.byte	0x04, 0x31
        /*01c6*/ 	.short	(.L_73 - .L_72)


	//   ....[0]....
.L_72:
        /*01c8*/ 	.word	0x00001190


	//   ....[1]....
        /*01cc*/ 	.word	0x000011a0


	//   ....[2]....
        /*01d0*/ 	.word	0x00001700


	//   ....[3]....
        /*01d4*/ 	.word	0x00001770


	//   ....[4]....
        /*01d8*/ 	.word	0x00004eb0


	//   ....[5]....
        /*01dc*/ 	.word	0x00008710


	//   ....[6]....
        /*01e0*/ 	.word	0x00008760


	//----- nvinfo : EIATTR_COOP_GROUP_MASK_REGIDS
	.align		4
.L_73:
        /*01e4*/ 	.byte	0x04, 0x29
        /*01e6*/ 	.short	(.L_75 - .L_74)


	//   ....[0]....
.L_74:
        /*01e8*/ 	.word	0xffffffff


	//   ....[1]....
        /*01ec*/ 	.word	0xffffffff


	//   ....[2]....
        /*01f0*/ 	.word	0xffffffff


	//   ....[3]....
        /*01f4*/ 	.word	0xffffffff


	//   ....[4]....
        /*01f8*/ 	.word	0xffffffff


	//   ....[5]....
        /*01fc*/ 	.word	0xffffffff


	//   ....[6]....
        /*0200*/ 	.word	0xffffffff


	//   ....[7]....
        /*0204*/ 	.word	0xffffffff


	//----- nvinfo : EIATTR_COOP_GROUP_INSTR_OFFSETS
	.align		4
.L_75:
        /*0208*/ 	.byte	0x04, 0x28
        /*020a*/ 	.short	(.L_77 - .L_76)


	//   ....[0]....
.L_76:
        /*020c*/ 	.word	0x00000050


	//   ....[1]....
        /*0210*/ 	.word	0x00000310


	//   ....[2]....
        /*0214*/ 	.word	0x00002330


	//   ....[3]....
        /*0218*/ 	.word	0x00003e90


	//   ....[4]....
        /*021c*/ 	.word	0x000058d0


	//   ....[5]....
        /*0220*/ 	.word	0x00006910


	//   ....[6]....
        /*0224*/ 	.word	0x000085a0


	//   ....[7]....
        /*0228*/ 	.word	0x00008810


	//----- nvinfo : EIATTR_VRC_CTA_INIT_COUNT
	.align		4
.L_77:
        /*022c*/ 	.byte	0x02, 0x4a
        /*022e*/ 	.byte	0x80
	.zero		1


	//----- nvinfo : EIATTR_MBARRIER_INSTR_OFFSETS
	.align		4
        /*0230*/ 	.byte	0x04, 0x39
        /*0232*/ 	.short	(.L_79 - .L_78)


	//   ....[0]....
.L_78:
        /*0234*/ 	.word	0x000014b0
        /*0238*/ 	.word	0x000000ff
        /*023c*/ 	.word	0x00000000
        /*0240*/ 	.short	0x0100
        /*0242*/ 	.byte	0x11
	.zero		1


	//   ....[1]....
        /*0244*/ 	.word	0x00001760
        /*0248*/ 	.word	0x000000ff
        /*024c*/ 	.word	0x00007008
        /*0250*/ 	.short	0x0100
        /*0252*/ 	.byte	0x0d
	.zero		1


	//   ....[2]....
        /*0254*/ 	.word	0x000019c0
        /*0258*/ 	.word	0x000000ff
        /*025c*/ 	.word	0x00002000
        /*0260*/ 	.short	0x0100
        /*0262*/ 	.byte	0x0d
	.zero		1


	//   ....[3]....
        /*0264*/ 	.word	0x00001ba0
        /*0268*/ 	.word	0x000000ff
        /*026c*/ 	.word	0x00002000
        /*0270*/ 	.short	0x010a
        /*0272*/ 	.byte	0x0d
	.zero		1


	//   ....[4]....
        /*0274*/ 	.word	0x00001ca0
        /*0278*/ 	.word	0x000000ff
        /*027c*/ 	.word	0x00002000
        /*0280*/ 	.short	0x0108
        /*0282*/ 	.byte	0x0d
	.zero		1


	//   ....[5]....
        /*0284*/ 	.word	0x00005100
        /*0288*/ 	.word	0x000000ff
        /*028c*/ 	.word	0x00007010
        /*0290*/ 	.short	0x0100
        /*0292*/ 	.byte	0x0d
	.zero		1


	//   ....[6]....
        /*0294*/ 	.word	0x00005210
        /*0298*/ 	.word	0x000000ff
        /*029c*/ 	.word	0x00007010
        /*02a0*/ 	.short	0x010a
        /*02a2*/ 	.byte	0x0d
	.zero		1


	//   ....[7]....
        /*02a4*/ 	.word	0x000052a0
        /*02a8*/ 	.word	0x000000ff
        /*02ac*/ 	.word	0x00007010
        /*02b0*/ 	.short	0x0108
        /*02b2*/ 	.byte	0x0d
	.zero		1


	//   ....[8]....
        /*02b4*/ 	.word	0x00005320
        /*02b8*/ 	.word	0x000000ff
        /*02bc*/ 	.word	0x00000000
        /*02c0*/ 	.short	0x010a
        /*02c2*/ 	.byte	0x11
	.zero		1


	//   ....[9]....
        /*02c4*/ 	.word	0x00007830
        /*02c8*/ 	.word	0x000000ff
        /*02cc*/ 	.word	0x00000000
        /*02d0*/ 	.short	0x010a
        /*02d2*/ 	.byte	0x11
	.zero		1


	//   ....[10]....
        /*02d4*/ 	.word	0x000079e0
        /*02d8*/ 	.word	0x000000ff
        /*02dc*/ 	.word	0x00007000
        /*02e0*/ 	.short	0x0108
        /*02e2*/ 	.byte	0x0d
	.zero		1


	//   ....[11]....
        /*02e4*/ 	.word	0x00007ab0
        /*02e8*/ 	.word	0x000000ff
        /*02ec*/ 	.word	0x00007008
        /*02f0*/ 	.short	0x0108
        /*02f2*/ 	.byte	0x0d
	.zero		1


	//   ....[12]....
        /*02f4*/ 	.word	0x00008830
        /*02f8*/ 	.word	0x000000ff
        /*02fc*/ 	.word	0x00002000
        /*0300*/ 	.short	0x010a
        /*0302*/ 	.byte	0x0d
	.zero		1


	//   ....[13]....
        /*0304*/ 	.word	0x00008860
        /*0308*/ 	.word	0x000000ff
        /*030c*/ 	.word	0x00007010
        /*0310*/ 	.short	0x010a
        /*0312*/ 	.byte	0x0d
	.zero		1


	//   ....[14]....
        /*0314*/ 	.word	0x00008890
        /*0318*/ 	.word	0x000000ff
        /*031c*/ 	.word	0x00000000
        /*0320*/ 	.short	0x010a
        /*0322*/ 	.byte	0x11
	.zero		1


	//   ....[15]....
        /*0324*/ 	.word	0x000088c0
        /*0328*/ 	.word	0x000000ff
        /*032c*/ 	.word	0x00000000
        /*0330*/ 	.short	0x010a
        /*0332*/ 	.byte	0x11
	.zero		1


	//----- nvinfo : EIATTR_NUM_MBARRIERS
	.align		4
.L_79:
        /*0334*/ 	.byte	0x03, 0x38
        /*0336*/ 	.short	0xffff


	//----- nvinfo : EIATTR_EXIT_INSTR_OFFSETS
	.align		4
        /*0338*/ 	.byte	0x04, 0x1c
        /*033a*/ 	.short	(.L_81 - .L_80)


	//   ....[0]....
.L_80:
        /*033c*/ 	.word	0x00008820


	//----- nvinfo : EIATTR_REQNTID
	.align		4
.L_81:
        /*0340*/ 	.byte	0x04, 0x10
        /*0342*/ 	.short	(.L_83 - .L_82)
.L_82:
        /*0344*/ 	.word	0x00000080
        /*0348*/ 	.word	0x00000001
        /*034c*/ 	.word	0x00000001


	//----- nvinfo : EIATTR_CRS_STACK_SIZE
	.align		4
.L_83:
        /*0350*/ 	.byte	0x04, 0x1e
        /*0352*/ 	.short	(.L_85 - .L_84)
.L_84:
        /*0354*/ 	.word	0x00000000


	//----- nvinfo : EIATTR_CBANK_PARAM_SIZE
	.align		4
.L_85:
        /*0358*/ 	.byte	0x03, 0x19
        /*035a*/ 	.short	0x0088


	//----- nvinfo : EIATTR_PARAM_CBANK
	.align		4
        /*035c*/ 	.byte	0x04, 0x0a
        /*035e*/ 	.short	(.L_87 - .L_86)
	.align		4
.L_86:
        /*0360*/ 	.word	index@(.nv.constant0.attn_fwd)
        /*0364*/ 	.short	0x0380
        /*0366*/ 	.short	0x0088


	//----- nvinfo : EIATTR_SW_WAR
	.align		4
.L_87:
        /*0368*/ 	.byte	0x04, 0x36
        /*036a*/ 	.short	(.L_89 - .L_88)
.L_88:
        /*036c*/ 	.word	0x00000008
.L_89:


//--------------------- .nv.compat                --------------------------
	.section	.nv.compat,"",@"SHT_CUDA_COMPAT_INFO"
	.align	4
        /*0000*/ 	.byte	0x02, 0x02, 0x02, 0x00, 0x02, 0x05, 0x05, 0x00, 0x02, 0x03, 0x00, 0x00, 0x02, 0x06, 0x01, 0x00


//--------------------- .nv.callgraph             --------------------------
	.section	.nv.callgraph,"",@"SHT_CUDA_CALLGRAPH"
	.align	4
	.sectionentsize	8
	.align		4
        /*0000*/ 	.word	0x00000000
	.align		4
        /*0004*/ 	.word	0xffffffff
	.align		4
        /*0008*/ 	.word	0x00000000
	.align		4
        /*000c*/ 	.word	0xfffffffe
	.align		4
        /*0010*/ 	.word	0x00000000
	.align		4
        /*0014*/ 	.word	0xfffffffd
	.align		4
        /*0018*/ 	.word	0x00000000
	.align		4
        /*001c*/ 	.word	0xfffffffc


//--------------------- .nv.constant4             --------------------------
	.section	.nv.constant4,"a",@progbits
	.align	8
	.align		8
.nv.constant4:
        /*0000*/ 	.dword	_$_str


//--------------------- .text.attn_fwd            --------------------------
	.section	.text.attn_fwd,"ax",@progbits
	.align	128
        .global         attn_fwd
        .type           attn_fwd,@function
        .size           attn_fwd,(.L_x_28 - attn_fwd)
        .other          attn_fwd,@"STO_CUDA_ENTRY STV_DEFAULT"
attn_fwd:
.text.attn_fwd:
[----:B------:R-:W0:Y:S01]  /*0000*/  LDC R1, c[0x0][0x37c] ;  /* 0x0000df00ff017b82 */ /* 0x000e220000000800 */
[----:B------:R-:W1:Y:S02]  /*0010*/  S2R R0, SR_TID.X ;  /* 0x0000000000007919 */ /* 0x000e640000002100 */
[----:B-1----:R-:W-:-:S13]  /*0020*/  ISETP.GE.U32.AND P0, PT, R0, 0x20, PT ;  /* 0x000000200000780c */ /* 0x002fda0003f06070 */
[----:B------:R-:W-:Y:S05]  /*0030*/  @P0 BRA `(.L_x_0) ;  /* 0x0000000000b80947 */ /* 0x000fea0003800000 */
[----:B------:R-:W1:Y:S01]  /*0040*/  S2UR UR6, SR_CgaCtaId ;  /* 0x00000000000679c3 */ /* 0x000e620000008800 */
[----:B------:R-:W-:Y:S01]  /*0050*/  NOP ;  /* 0x0000000000007918 */ /* 0x000fe20000000000 */
[----:B------:R-:W-:Y:S02]  /*0060*/  UMOV UR4, 0x40 ;  /* 0x0000004000047882 */ /* 0x000fe40000000000 */
[----:B-1----:R-:W-:-:S09]  /*0070*/  ULEA UR4, UR6, UR4, 0x18 ;  /* 0x0000000406047291 */ /* 0x002fd2000f8ec0ff */
[----:B------:R-:W1:Y:S01]  /*0080*/  LDS.U8 R2, [UR4] ;  /* 0x00000004ff027984 */ /* 0x000e620008000000 */
[----:B------:R-:W-:Y:S02]  /*0090*/  UMOV UR4, 0x400 ;  /* 0x0000040000047882 */ /* 0x000fe40000000000 */
[----:B------:R-:W-:Y:S01]  /*00a0*/  ULEA UR4, UR6, UR4, 0x18 ;  /* 0x0000000406047291 */ /* 0x000fe2000f8ec0ff */
[----:B-1----:R-:W-:-:S13]  /*00b0*/  ISETP.NE.AND P1, PT, R2, RZ, PT ;  /* 0x000000ff0200720c */ /* 0x002fda0003f25270 */
[----:B------:R-:W-:Y:S05]  /*00c0*/  @P1 BRA `(.L_x_1) ;  /* 0x00000000007c1947 */ /* 0x000fea0003800000 */
[----:B------:R-:W-:-:S13]  /*00d0*/  ELECT P1, URZ, PT ;  /* 0x0000000000ff782f */ /* 0x000fda0003820000 */
[----:B------:R-:W-:Y:S05]  /*00e0*/  @!P1 BRA `(.L_x_2) ;  /* 0x0000000000849947 */ /* 0x000fea0003800000 */
[----:B------:R-:W-:Y:S01]  /*00f0*/  UMOV UR5, 0x4 ;  /* 0x0000000400057882 */ /* 0x000fe20000000000 */
[----:B------:R-:W-:Y:S01]  /*0100*/  HFMA2 R5, -RZ, RZ, 0, 5.9604644775390625e-08 ;  /* 0x00000001ff057431 */ /* 0x000fe200000001ff */
[----:B------:R-:W-:-:S03]  /*0110*/  MOV R3, 0xf ;  /* 0x0000000f00037802 */ /* 0x000fc60000000f00 */
[----:B------:R-:W-:Y:S04]  /*0120*/  DEPBAR.LE SB1, 0x36 ;  /* 0x00009d800000791a */ /* 0x000fe80000000000 */
[----:B------:R-:W1:Y:S02]  /*0130*/  UTCATOMSWS.FIND_AND_SET.ALIGN UP0, UR5, UR5 ;  /* 0x00000005000575e3 */ /* 0x000e640008000800 */
[----:B-1----:R-:W-:-:S04]  /*0140*/  PLOP3.LUT P1, PT, PT, PT, UP0, 0x80, 0x8 ;  /* 0x000000000008781c */ /* 0x002fc80003f2f008 */
[----:B------:R-:W-:-:S04]  /*0150*/  SEL R2, RZ, 0xffffffff, !P1 ;  /* 0xffffffffff027807 */ /* 0x000fc80004800000 */
[----:B------:R-:W-:Y:S02]  /*0160*/  ISETP.NE.AND P1, PT, R2, RZ, PT ;  /* 0x000000ff0200720c */ /* 0x000fe40003f25270 */
[----:B------:R-:W-:-:S11]  /*0170*/  MOV R2, UR5 ;  /* 0x0000000500027c02 */ /* 0x000fd60008000f00 */
[----:B------:R-:W-:Y:S05]  /*0180*/  @P1 BRA `(.L_x_3) ;  /* 0x0000000000241947 */ /* 0x000fea0003800000 */
.L_x_4:
[----:B------:R-:W-:Y:S05]  /*0190*/  NANOSLEEP 0x64 ;  /* 0x000000640000795d */ /* 0x000fea0003800000 */
[----:B------:R-:W-:-:S05]  /*01a0*/  UMOV UR5, 0x4 ;  /* 0x0000000400057882 */ /* 0x000fca0000000000 */
[----:B------:R-:W-:Y:S04]  /*01b0*/  DEPBAR.LE SB1, 0x36 ;  /* 0x00009d800000791a */ /* 0x000fe80000000000 */
[----:B------:R-:W1:Y:S02]  /*01c0*/  UTCATOMSWS.FIND_AND_SET.ALIGN UP0, UR5, UR5 ;  /* 0x00000005000575e3 */ /* 0x000e640008000800 */
[----:B-1----:R-:W-:-:S04]  /*01d0*/  PLOP3.LUT P1, PT, PT, PT, UP0, 0x80, 0x8 ;  /* 0x000000000008781c */ /* 0x002fc80003f2f008 */
[----:B------:R-:W-:-:S04]  /*01e0*/  SEL R2, RZ, 0xffffffff, !P1 ;  /* 0xffffffffff027807 */ /* 0x000fc80004800000 */
[----:B------:R-:W-:Y:S02]  /*01f0*/  ISETP.NE.AND P1, PT, R2, RZ, PT ;  /* 0x000000ff0200720c */ /* 0x000fe40003f25270 */
[----:B------:R-:W-:-:S11]  /*0200*/  MOV R2, UR5 ;  /* 0x0000000500027c02 */ /* 0x000fd60008000f00 */
[----:B------:R-:W-:Y:S05]  /*0210*/  @!P1 BRA `(.L_x_4) ;  /* 0xfffffffc00dc9947 */ /* 0x000fea000383ffff */
.L_x_3:
[C---:B------:R-:W-:Y:S01]  /*0220*/  IADD3 R4, PT, PT, R2.reuse, 0x10, RZ ;  /* 0x0000001002047810 */ /* 0x040fe20007ffe0ff */
[----:B------:R-:W-:Y:S01]  /*0230*/  UMOV UR5, 0x50 ;  /* 0x0000005000057882 */ /* 0x000fe20000000000 */
[----:B------:R-:W-:Y:S01]  /*0240*/  SHF.L.U32 R3, R3, R2, RZ ;  /* 0x0000000203037219 */ /* 0x000fe200000006ff */
[----:B------:R-:W-:Y:S01]  /*0250*/  ULEA UR5, UR6, UR5, 0x18 ;  /* 0x0000000506057291 */ /* 0x000fe2000f8ec0ff */
[----:B------:R-:W-:Y:S02]  /*0260*/  SHF.L.U32 R4, R5, R4, RZ ;  /* 0x0000000405047219 */ /* 0x000fe400000006ff */
[----:B------:R-:W-:Y:S02]  /*0270*/  SHF.L.U32 R2, R2, 0x5, RZ ;  /* 0x0000000502027819 */ /* 0x000fe400000006ff */
[----:B------:R-:W-:-:S05]  /*0280*/  LOP3.LUT R3, R4, R3, RZ, 0xfc, !PT ;  /* 0x0000000304037212 */ /* 0x000fca00078efcff */
[----:B------:R1:W-:Y:S04]  /*0290*/  ATOMS.OR RZ, [UR5], R3 ;  /* 0x00000003ffff798c */ /* 0x0003e8000b000005 */
[----:B------:R1:W-:Y:S01]  /*02a0*/  STS [UR4], R2 ;  /* 0x00000002ff007988 */ /* 0x0003e20008000804 */
[----:B------:R-:W-:Y:S05]  /*02b0*/  BRA `(.L_x_2) ;  /* 0x0000000000107947 */ /* 0x000fea0003800000 */
.L_x_1:
[----:B------:R-:W-:-:S05]  /*02c0*/  MOV R2, 0xffffffff ;  /* 0xffffffff00027802 */ /* 0x000fca0000000f00 */
[----:B------:R1:W-:Y:S02]  /*02d0*/  STS [UR4], R2 ;  /* 0x00000002ff007988 */ /* 0x0003e40008000804 */
[----:B-1----:R-:W-:-:S07]  /*02e0*/  MOV R2, 0x300 ;  /* 0x0000030000027802 */ /* 0x002fce0000000f00 */
[----:B0-----:R-:W-:Y:S05]  /*02f0*/  CALL.REL.NOINC `($__internal_1_$__cuda_sm10x_tcgen05_guardrail_trap_phase_invalid_during_alloc) ;  /* 0x0000008400887944 */ /* 0x001fea0003c00000 */
.L_x_2:
[----:B------:R-:W-:Y:S05]  /*0300*/  WARPSYNC.ALL ;  /* 0x0000000000007948 */ /* 0x000fea0003800000 */
[----:B------:R-:W-:Y:S01]  /*0310*/  NOP ;  /* 0x0000000000007918 */ /* 0x000fe20000000000 */
.L_x_0:
[----:B-1----:R-:W1:Y:S01]  /*0320*/  S2R R3, SR_CTAID.X ;  /* 0x0000000000037919 */ /* 0x002e620000002500 */
[----:B------:R-:W2:Y:S01]  /*0330*/  S2UR UR12, SR_CTAID.Y ;  /* 0x00000000000c79c3 */ /* 0x000ea20000002600 */
[----:B------:R-:W2:Y:S01]  /*0340*/  LDCU.64 UR4, c[0x0][0x3b0] ;  /* 0x00007600ff0477ac */ /* 0x000ea20008000a00 */
[----:B------:R-:W-:Y:S02]  /*0350*/  LOP3.LUT R230, R0, 0x3f, RZ, 0xc0, !PT ;  /* 0x0000003f00e67812 */ /* 0x000fe400078ec0ff */
[----:B------:R-:W-:Y:S01]  /*0360*/  SHF.R.U32.HI R6, RZ, 0x6, R0 ;  /* 0x00000006ff067819 */ /* 0x000fe20000011600 */
[----:B------:R-:W-:Y:S01]  /*0370*/  UMOV UR13, 0x400 ;  /* 0x00000400000d7882 */ /* 0x000fe20000000000 */
[----:B------:R-:W3:Y:S02]  /*0380*/  LDCU.64 UR28, c[0x0][0x358] ;  /* 0x00006b00ff1c77ac */ /* 0x000ee40008000a00 */
[----:B------:R-:W4:Y:S01]  /*0390*/  S2UR UR6, SR_CgaCtaId ;  /* 0x00000000000679c3 */ /* 0x000f220000008800 */
[----:B------:R-:W-:-:S07]  /*03a0*/  SGXT.U32 R6, R6, 0x1 ;  /* 0x000000010606781a */ /* 0x000fce0000000000 */
[----:B------:R-:W0:Y:S08]  /*03b0*/  LDC R22, c[0x0][0x3b8] ;  /* 0x0000ee00ff167b82 */ /* 0x000e300000000800 */
[----:B------:R-:W3:Y:S01]  /*03c0*/  LDC.64 R18, c[0x0][0x380] ;  /* 0x0000e000ff127b82 */ /* 0x000ee20000000a00 */
[----:B--2---:R-:W-:-:S04]  /*03d0*/  UIMAD UR4, UR12, UR4, URZ ;  /* 0x000000040c0472a4 */ /* 0x004fc8000f8e02ff */
[----:B------:R-:W-:Y:S01]  /*03e0*/  USHF.L.U32 UR7, UR4, 0x1, URZ ;  /* 0x0000000104077899 */ /* 0x000fe200080006ff */
[----:B-1----:R-:W-:Y:S01]  /*03f0*/  LEA R2, R3, R230, 0x6 ;  /* 0x000000e603027211 */ /* 0x002fe200078e30ff */
[----:B----4-:R-:W-:Y:S01]  /*0400*/  ULEA UR13, UR6, UR13, 0x18 ;  /* 0x0000000d060d7291 */ /* 0x010fe2000f8ec0ff */
[----:B------:R-:W-:Y:S03]  /*0410*/  BAR.SYNC.DEFER_BLOCKING 0x0 ;  /* 0x0000000000007b1d */ /* 0x000fe60000010000 */
[----:B------:R-:W-:Y:S01]  /*0420*/  IMAD R3, R2, UR5, RZ ;  /* 0x0000000502037c24 */ /* 0x000fe2000f8e02ff */
[----:B------:R-:W-:-:S04]  /*0430*/  UIMAD.WIDE UR4, UR4, 0x2, URZ ;  /* 0x00000002040478a5 */ /* 0x000fc8000f8e02ff */
[----:B------:R-:W1:Y:S01]  /*0440*/  LDC.64 R172, c[0x0][0x3c0] ;  /* 0x0000f000ffac7b82 */ /* 0x000e620000000a00 */
[C---:B------:R-:W-:Y:S01]  /*0450*/  IMAD.HI R4, R3.reuse, 0x2, RZ ;  /* 0x0000000203047827 */ /* 0x040fe200078e02ff */
[----:B------:R-:W-:-:S03]  /*0460*/  SHF.L.U32 R5, R3, 0x1, RZ ;  /* 0x0000000103057819 */ /* 0x000fc600000006ff */
[----:B0-----:R-:W-:-:S03]  /*0470*/  IMAD R3, R6, R22, RZ ;  /* 0x0000001606037224 */ /* 0x001fc600078e02ff */
[----:B------:R-:W0:Y:S01]  /*0480*/  LDC.64 R36, c[0x0][0x388] ;  /* 0x0000e200ff247b82 */ /* 0x000e220000000a00 */
[----:B---3--:R-:W-:Y:S01]  /*0490*/  IADD3 R18, P1, P2, R5, UR7, R18 ;  /* 0x0000000705127c10 */ /* 0x008fe2000fa3e012 */
[----:B------:R-:W2:Y:S01]  /*04a0*/  LDCU UR4, c[0x0][0x3c8] ;  /* 0x00007900ff0477ac */ /* 0x000ea20008000800 */
[----:B------:R-:W-:Y:S02]  /*04b0*/  LEA R7, R22, R3, 0x1 ;  /* 0x0000000316077211 */ /* 0x000fe400078e08ff */
[----:B------:R-:W-:Y:S02]  /*04c0*/  IADD3.X R20, PT, PT, R4, UR5, R19, P1, P2 ;  /* 0x0000000504147c10 */ /* 0x000fe40008fe4413 */
[C---:B------:R-:W-:Y:S02]  /*04d0*/  LEA R4, P1, R3.reuse, R18, 0x1 ;  /* 0x0000001203047211 */ /* 0x040fe400078208ff */
[----:B------:R-:W-:Y:S01]  /*04e0*/  LEA R9, R22, R7, 0x1 ;  /* 0x0000000716097211 */ /* 0x000fe200078e08ff */
[----:B------:R-:W3:Y:S01]  /*04f0*/  LDS R24, [UR13] ;  /* 0x0000000dff187984 */ /* 0x000ee20008000800 */
[----:B------:R-:W-:Y:S01]  /*0500*/  LEA.HI.X.SX32 R5, R3, R20, 0x1, P1 ;  /* 0x0000001403057211 */ /* 0x000fe200008f0eff */
[----:B------:R-:W-:Y:S01]  /*0510*/  BAR.SYNC.DEFER_BLOCKING 0x0 ;  /* 0x0000000000007b1d */ /* 0x000fe20000010000 */
[----:B------:R-:W-:-:S02]  /*0520*/  LEA R8, P1, R9, R18, 0x1 ;  /* 0x0000001209087211 */ /* 0x000fc400078208ff */
[C---:B------:R-:W-:Y:S02]  /*0530*/  LEA R3, R22.reuse, R9, 0x1 ;  /* 0x0000000916037211 */ /* 0x040fe400078e08ff */
[----:B------:R-:W-:Y:S02]  /*0540*/  LEA.HI.X.SX32 R9, R9, R20, 0x1, P1 ;  /* 0x0000001409097211 */ /* 0x000fe400008f0eff */
[C---:B------:R-:W-:Y:S02]  /*0550*/  LEA R10, P1, R3.reuse, R18, 0x1 ;  /* 0x00000012030a7211 */ /* 0x040fe400078208ff */
[----:B------:R-:W-:Y:S02]  /*0560*/  LEA R13, R22, R3, 0x1 ;  /* 0x00000003160d7211 */ /* 0x000fe400078e08ff */
[----:B------:R-:W-:Y:S02]  /*0570*/  LEA.HI.X.SX32 R11, R3, R20, 0x1, P1 ;  /* 0x00000014030b7211 */ /* 0x000fe400008f0eff */
[----:B------:R-:W-:-:S02]  /*0580*/  LEA R12, P1, R13, R18, 0x1 ;  /* 0x000000120d0c7211 */ /* 0x000fc400078208ff */
[----:B------:R-:W-:Y:S02]  /*0590*/  LEA R3, R22, R13, 0x1 ;  /* 0x0000000d16037211 */ /* 0x000fe400078e08ff */
[----:B------:R-:W-:Y:S02]  /*05a0*/  LEA R6, P2, R7, R18, 0x1 ;  /* 0x0000001207067211 */ /* 0x000fe400078408ff */
[----:B------:R-:W-:Y:S02]  /*05b0*/  LEA.HI.X.SX32 R13, R13, R20, 0x1, P1 ;  /* 0x000000140d0d7211 */ /* 0x000fe400008f0eff */
[----:B------:R-:W-:Y:S02]  /*05c0*/  LEA R14, P1, R3, R18, 0x1 ;  /* 0x00000012030e7211 */ /* 0x000fe400078208ff */
[-C--:B------:R-:W-:Y:S01]  /*05d0*/  LEA.HI.X.SX32 R7, R7, R20.reuse, 0x1, P2 ;  /* 0x0000001407077211 */ /* 0x080fe200010f0eff */
[----:B------:R4:W5:Y:S01]  /*05e0*/  LDG.E.U16 R19, desc[UR28][R4.64] ;  /* 0x0000001c04137981 */ /* 0x000962000c1e1500 */
[----:B------:R-:W-:-:S03]  /*05f0*/  LEA.HI.X.SX32 R15, R3, R20, 0x1, P1 ;  /* 0x00000014030f7211 */ /* 0x000fc600008f0eff */
[----:B------:R0:W5:Y:S04]  /*0600*/  LDG.E.U16 R21, desc[UR28][R6.64] ;  /* 0x0000001c06157981 */ /* 0x000168000c1e1500 */
[----:B------:R0:W5:Y:S01]  /*0610*/  LDG.E.U16 R23, desc[UR28][R8.64] ;  /* 0x0000001c08177981 */ /* 0x000162000c1e1500 */
[----:B----4-:R-:W-:-:S03]  /*0620*/  LEA R5, R22, R3, 0x1 ;  /* 0x0000000316057211 */ /* 0x010fc600078e08ff */
[----:B------:R4:W5:Y:S01]  /*0630*/  LDG.E.U16 R25, desc[UR28][R10.64] ;  /* 0x0000001c0a197981 */ /* 0x000962000c1e1500 */
[C---:B------:R-:W-:Y:S02]  /*0640*/  LEA R3, R22.reuse, R5, 0x1 ;  /* 0x0000000516037211 */ /* 0x040fe400078e08ff */
[-C--:B------:R-:W-:Y:S01]  /*0650*/  LEA R4, P1, R5, R18.reuse, 0x1 ;  /* 0x0000001205047211 */ /* 0x080fe200078208ff */
[----:B------:R1:W5:Y:S01]  /*0660*/  LDG.E.U16 R27, desc[UR28][R12.64] ;  /* 0x0000001c0c1b7981 */ /* 0x000362000c1e1500 */
[----:B0-----:R-:W-:Y:S02]  /*0670*/  LEA R6, P2, R3, R18, 0x1 ;  /* 0x0000001203067211 */ /* 0x001fe400078408ff */
[----:B------:R-:W-:Y:S01]  /*0680*/  LEA R16, R22, R3, 0x1 ;  /* 0x0000000316107211 */ /* 0x000fe200078e08ff */
[----:B------:R0:W5:Y:S01]  /*0690*/  LDG.E.U16 R29, desc[UR28][R14.64] ;  /* 0x0000001c0e1d7981 */ /* 0x000162000c1e1500 */
[-C--:B------:R-:W-:Y:S02]  /*06a0*/  LEA.HI.X.SX32 R5, R5, R20.reuse, 0x1, P1 ;  /* 0x0000001405057211 */ /* 0x080fe400008f0eff */
[----:B------:R-:W-:-:S02]  /*06b0*/  LEA.HI.X.SX32 R7, R3, R20, 0x1, P2 ;  /* 0x0000001403077211 */ /* 0x000fc400010f0eff */
[----:B------:R-:W-:Y:S01]  /*06c0*/  LEA R8, P1, R16, R18, 0x1 ;  /* 0x0000001210087211 */ /* 0x000fe200078208ff */
[----:B------:R0:W5:Y:S01]  /*06d0*/  LDG.E.U16 R31, desc[UR28][R4.64] ;  /* 0x0000001c041f7981 */ /* 0x000162000c1e1500 */
[----:B------:R-:W-:Y:S02]  /*06e0*/  LEA R3, R22, R16, 0x1 ;  /* 0x0000001016037211 */ /* 0x000fe400078e08ff */
[----:B------:R-:W-:Y:S01]  /*06f0*/  LEA.HI.X.SX32 R9, R16, R20, 0x1, P1 ;  /* 0x0000001410097211 */ /* 0x000fe200008f0eff */
[----:B------:R-:W5:Y:S01]  /*0700*/  LDG.E.U16 R32, desc[UR28][R6.64] ;  /* 0x0000001c06207981 */ /* 0x000f62000c1e1500 */
[C---:B----4-:R-:W-:Y:S02]  /*0710*/  LEA R10, P1, R3.reuse, R18, 0x1 ;  /* 0x00000012030a7211 */ /* 0x050fe400078208ff */
[----:B-1----:R-:W-:Y:S01]  /*0720*/  LEA R13, R22, R3, 0x1 ;  /* 0x00000003160d7211 */ /* 0x002fe200078e08ff */
[----:B------:R-:W5:Y:S01]  /*0730*/  LDG.E.U16 R33, desc[UR28][R8.64] ;  /* 0x0000001c08217981 */ /* 0x000f62000c1e1500 */
[----:B------:R-:W-:-:S02]  /*0740*/  LEA.HI.X.SX32 R11, R3, R20, 0x1, P1 ;  /* 0x00000014030b7211 */ /* 0x000fc400008f0eff */
[C---:B------:R-:W-:Y:S02]  /*0750*/  LEA R12, P1, R13.reuse, R18, 0x1 ;  /* 0x000000120d0c7211 */ /* 0x040fe400078208ff */
[C---:B------:R-:W-:Y:S01]  /*0760*/  LEA R3, R22.reuse, R13, 0x1 ;  /* 0x0000000d16037211 */ /* 0x040fe200078e08ff */
[----:B------:R-:W5:Y:S01]  /*0770*/  LDG.E.U16 R34, desc[UR28][R10.64] ;  /* 0x0000001c0a227981 */ /* 0x000f62000c1e1500 */
[----:B------:R-:W-:Y:S02]  /*0780*/  LEA.HI.X.SX32 R13, R13, R20, 0x1, P1 ;  /* 0x000000140d0d7211 */ /* 0x000fe400008f0eff */
[C---:B0-----:R-:W-:Y:S02]  /*0790*/  LEA R14, P2, R3.reuse, R18, 0x1 ;  /* 0x00000012030e7211 */ /* 0x041fe400078408ff */
[----:B------:R-:W-:Y:S02]  /*07a0*/  LEA R16, R22, R3, 0x1 ;  /* 0x0000000316107211 */ /* 0x000fe400078e08ff */
[----:B------:R0:W5:Y:S01]  /*07b0*/  LDG.E.U16 R13, desc[UR28][R12.64] ;  /* 0x0000001c0c0d7981 */ /* 0x000162000c1e1500 */
[----:B------:R-:W-:-:S02]  /*07c0*/  LEA.HI.X.SX32 R15, R3, R20, 0x1, P2 ;  /* 0x00000014030f7211 */ /* 0x000fc400010f0eff */
[----:B------:R-:W-:Y:S02]  /*07d0*/  LEA R3, R22, R16, 0x1 ;  /* 0x0000001016037211 */ /* 0x000fe400078e08ff */
[----:B------:R-:W-:Y:S02]  /*07e0*/  LEA R4, P1, R16, R18, 0x1 ;  /* 0x0000001210047211 */ /* 0x000fe400078208ff */
[----:B0-----:R-:W-:Y:S01]  /*07f0*/  SHF.R.U32.HI R12, RZ, 0x5, R0 ;  /* 0x00000005ff0c7819 */ /* 0x001fe20000011600 */
[----:B------:R0:W5:Y:S01]  /*0800*/  LDG.E.U16 R15, desc[UR28][R14.64] ;  /* 0x0000001c0e0f7981 */ /* 0x000162000c1e1500 */
[----:B------:R-:W-:Y:S02]  /*0810*/  LEA R17, R22, R3, 0x1 ;  /* 0x0000000316117211 */ /* 0x000fe400078e08ff */
[----:B------:R-:W-:Y:S02]  /*0820*/  SGXT.U32 R12, R12, 0x2 ;  /* 0x000000020c0c781a */ /* 0x000fe40000000000 */
[----:B------:R-:W-:-:S02]  /*0830*/  LEA.HI.X.SX32 R5, R16, R20, 0x1, P1 ;  /* 0x0000001410057211 */ /* 0x000fc400008f0eff */
[C---:B------:R-:W-:Y:S01]  /*0840*/  LEA R6, P1, R3.reuse, R18, 0x1 ;  /* 0x0000001203067211 */ /* 0x040fe200078208ff */
[----:B------:R-:W-:Y:S01]  /*0850*/  IMAD R12, R12, R173, RZ ;  /* 0x000000ad0c0c7224 */ /* 0x000fe200078e02ff */
[----:B------:R-:W-:Y:S02]  /*0860*/  LEA R16, R22, R17, 0x1 ;  /* 0x0000001116107211 */ /* 0x000fe400078e08ff */
[----:B------:R-:W-:Y:S02]  /*0870*/  LEA.HI.X.SX32 R7, R3, R20, 0x1, P1 ;  /* 0x0000001403077211 */ /* 0x000fe400008f0eff */
[C---:B------:R-:W-:Y:S02]  /*0880*/  LEA R10, P1, R16.reuse, R18, 0x1 ;  /* 0x00000012100a7211 */ /* 0x040fe400078208ff */
[C---:B0-----:R-:W-:Y:S02]  /*0890*/  LEA R14, R173.reuse, R12, 0x2 ;  /* 0x0000000cad0e7211 */ /* 0x041fe400078e10ff */
[----:B------:R-:W-:Y:S01]  /*08a0*/  LEA.HI.X.SX32 R11, R16, R20, 0x1, P1 ;  /* 0x00000014100b7211 */ /* 0x000fe200008f0eff */
[----:B------:R0:W5:Y:S01]  /*08b0*/  LDG.E.U16 R7, desc[UR28][R6.64] ;  /* 0x0000001c06077981 */ /* 0x000162000c1e1500 */
[----:B------:R-:W-:-:S02]  /*08c0*/  LEA R16, R173, R14, 0x2 ;  /* 0x0000000ead107211 */ /* 0x000fc400078e10ff */
[----:B------:R-:W-:Y:S02]  /*08d0*/  LEA R8, P2, R17, R18, 0x1 ;  /* 0x0000001211087211 */ /* 0x000fe400078408ff */
[----:B------:R-:W-:Y:S01]  /*08e0*/  LEA R18, R173, R16, 0x2 ;  /* 0x00000010ad127211 */ /* 0x000fe200078e10ff */
[----:B------:R-:W5:Y:S01]  /*08f0*/  LDG.E.U16 R11, desc[UR28][R10.64] ;  /* 0x0000001c0a0b7981 */ /* 0x000f62000c1e1500 */
[----:B------:R-:W-:Y:S02]  /*0900*/  LEA.HI.X.SX32 R9, R17, R20, 0x1, P2 ;  /* 0x0000001411097211 */ /* 0x000fe400010f0eff */
[----:B0-----:R-:W-:Y:S01]  /*0910*/  LEA R6, R173, R18, 0x2 ;  /* 0x00000012ad067211 */ /* 0x001fe200078e10ff */
[----:B------:R-:W5:Y:S04]  /*0920*/  LDG.E.U16 R17, desc[UR28][R4.64] ;  /* 0x0000001c04117981 */ /* 0x000f68000c1e1500 */
[----:B------:R0:W5:Y:S01]  /*0930*/  LDG.E.U16 R9, desc[UR28][R8.64] ;  /* 0x0000001c08097981 */ /* 0x000162000c1e1500 */
[----:B------:R-:W-:-:S02]  /*0940*/  LOP3.LUT R3, R0, 0x1f, RZ, 0xc0, !PT ;  /* 0x0000001f00037812 */ /* 0x000fc400078ec0ff */
[----:B0-----:R-:W-:-:S04]  /*0950*/  LEA R8, R173, R6, 0x2 ;  /* 0x00000006ad087211 */ /* 0x001fc800078e10ff */
[C---:B------:R-:W-:Y:S02]  /*0960*/  LEA R10, R173.reuse, R8, 0x2 ;  /* 0x00000008ad0a7211 */ /* 0x040fe400078e10ff */
[----:B------:R-:W-:Y:S02]  /*0970*/  SHF.R.U32.HI R4, RZ, 0x5, R0 ;  /* 0x00000005ff047819 */ /* 0x000fe40000011600 */
[C---:B------:R-:W-:Y:S01]  /*0980*/  LEA R20, R173.reuse, R10, 0x2 ;  /* 0x0000000aad147211 */ /* 0x040fe200078e10ff */
[----:B------:R-:W-:Y:S01]  /*0990*/  IMAD R172, R172, UR12, RZ ;  /* 0x0000000cacac7c24 */ /* 0x000fe2000f8e02ff */
[----:B------:R-:W-:Y:S02]  /*09a0*/  R2UR UR23, R4 ;  /* 0x00000000041772ca */ /* 0x000fe400000e0000 */
[----:B------:R-:W-:Y:S01]  /*09b0*/  LEA R22, R173, R20, 0x2 ;  /* 0x00000014ad167211 */ /* 0x000fe200078e10ff */
[----:B--2---:R-:W-:Y:S01]  /*09c0*/  IMAD R4, R3, UR4, RZ ;  /* 0x0000000403047c24 */ /* 0x004fe2000f8e02ff */
[----:B---3--:R-:W-:-:S02]  /*09d0*/  R2UR UR14, R24 ;  /* 0x00000000180e72ca */ /* 0x008fc400000e0000 */
[C---:B------:R-:W-:Y:S02]  /*09e0*/  LEA R24, R173.reuse, R22, 0x2 ;  /* 0x00000016ad187211 */ /* 0x040fe400078e10ff */
[----:B------:R-:W-:Y:S02]  /*09f0*/  SHF.L.U32 R5, R4, 0x1, RZ ;  /* 0x0000000104057819 */ /* 0x000fe400000006ff */
[----:B------:R-:W-:Y:S02]  /*0a00*/  SHF.L.U32 R3, R172, 0x1, RZ ;  /* 0x00000001ac037819 */ /* 0x000fe400000006ff */
[----:B------:R-:W-:Y:S01]  /*0a10*/  LEA R26, R173, R24, 0x2 ;  /* 0x00000018ad1a7211 */ /* 0x000fe200078e10ff */
[----:B------:R-:W-:Y:S01]  /*0a20*/  IMAD.HI R4, R4, 0x2, RZ ;  /* 0x0000000204047827 */ /* 0x000fe200078e02ff */
[----:B------:R-:W-:-:S03]  /*0a30*/  IADD3 R5, P1, P2, R5, R36, R3 ;  /* 0x0000002405057210 */ /* 0x000fc60007a3e003 */
[----:B------:R-:W-:Y:S01]  /*0a40*/  IMAD.HI R172, R172, 0x2, RZ ;  /* 0x00000002acac7827 */ /* 0x000fe200078e02ff */
[C---:B------:R-:W-:Y:S02]  /*0a50*/  LEA R28, R173.reuse, R26, 0x2 ;  /* 0x0000001aad1c7211 */ /* 0x040fe400078e10ff */
[----:B------:R-:W-:Y:S02]  /*0a60*/  SHF.R.S32.HI R30, RZ, 0x6, R0 ;  /* 0x00000006ff1e7819 */ /* 0x000fe40000011400 */
[----:B------:R-:W-:Y:S02]  /*0a70*/  IADD3.X R35, PT, PT, R4, R37, R172, P1, P2 ;  /* 0x0000002504237210 */ /* 0x000fe40000fe44ac */
[----:B------:R-:W-:Y:S02]  /*0a80*/  LEA R4, R173, R28, 0x2 ;  /* 0x0000001cad047211 */ /* 0x000fe400078e10ff */
[----:B------:R-:W-:Y:S02]  /*0a90*/  SGXT R3, R30, 0x1 ;  /* 0x000000011e03781a */ /* 0x000fe40000000200 */
[----:B------:R-:W-:-:S02]  /*0aa0*/  LEA R132, P1, R12, R5, 0x1 ;  /* 0x000000050c847211 */ /* 0x000fc400078208ff */
[C---:B------:R-:W-:Y:S02]  /*0ab0*/  LEA R30, R173.reuse, R4, 0x2 ;  /* 0x00000004ad1e7211 */ /* 0x040fe400078e10ff */
[----:B------:R-:W-:Y:S02]  /*0ac0*/  LEA R130, P2, R14, R5, 0x1 ;  /* 0x000000050e827211 */ /* 0x000fe400078408ff */
[----:B------:R-:W-:Y:S02]  /*0ad0*/  LEA.HI.X.SX32 R133, R12, R35, 0x1, P1 ;  /* 0x000000230c857211 */ /* 0x000fe400008f0eff */
[----:B------:R-:W-:Y:S02]  /*0ae0*/  LEA R12, R173, R30, 0x2 ;  /* 0x0000001ead0c7211 */ /* 0x000fe400078e10ff */
[----:B------:R-:W-:Y:S02]  /*0af0*/  LEA R128, P1, R16, R5, 0x1 ;  /* 0x0000000510807211 */ /* 0x000fe400078208ff */
[----:B------:R-:W-:-:S02]  /*0b00*/  LEA.HI.X.SX32 R131, R14, R35, 0x1, P2 ;  /* 0x000000230e837211 */ /* 0x000fc400010f0eff */
[C---:B------:R-:W-:Y:S02]  /*0b10*/  LEA R14, R173.reuse, R12, 0x2 ;  /* 0x0000000cad0e7211 */ /* 0x040fe400078e10ff */
[----:B------:R-:W-:Y:S02]  /*0b20*/  LEA.HI.X.SX32 R129, R16, R35, 0x1, P1 ;  /* 0x0000002310817211 */ /* 0x000fe400008f0eff */
[-C--:B------:R-:W-:Y:S02]  /*0b30*/  LEA R124, P1, R6, R5.reuse, 0x1 ;  /* 0x00000005067c7211 */ /* 0x080fe400078208ff */
[-C--:B------:R-:W-:Y:S02]  /*0b40*/  LEA R126, P3, R18, R5.reuse, 0x1 ;  /* 0x00000005127e7211 */ /* 0x080fe400078608ff */
[----:B------:R-:W-:Y:S02]  /*0b50*/  LEA R16, R173, R14, 0x2 ;  /* 0x0000000ead107211 */ /* 0x000fe400078e10ff */
[----:B------:R-:W-:-:S02]  /*0b60*/  LEA R122, P2, R8, R5, 0x1 ;  /* 0x00000005087a7211 */ /* 0x000fc400078408ff */
[-C--:B------:R-:W-:Y:S02]  /*0b70*/  LEA.HI.X.SX32 R125, R6, R35.reuse, 0x1, P1 ;  /* 0x00000023067d7211 */ /* 0x080fe400008f0eff */
[----:B------:R-:W-:Y:S02]  /*0b80*/  LEA.HI.X.SX32 R127, R18, R35, 0x1, P3 ;  /* 0x00000023127f7211 */ /* 0x000fe400018f0eff */
[C---:B------:R-:W-:Y:S02]  /*0b90*/  LEA R6, R173.reuse, R16, 0x2 ;  /* 0x00000010ad067211 */ /* 0x040fe400078e10ff */
[----:B------:R-:W-:Y:S02]  /*0ba0*/  LEA R120, P3, R10, R5, 0x1 ;  /* 0x000000050a787211 */ /* 0x000fe400078608ff */
[----:B------:R-:W-:Y:S02]  /*0bb0*/  LEA.HI.X.SX32 R123, R8, R35, 0x1, P2 ;  /* 0x00000023087b7211 */ /* 0x000fe400010f0eff */
[----:B------:R-:W-:-:S02]  /*0bc0*/  LEA R8, R173, R6, 0x2 ;  /* 0x00000006ad087211 */ /* 0x000fc400078e10ff */
[----:B------:R-:W-:Y:S02]  /*0bd0*/  LEA.HI.X.SX32 R121, R10, R35, 0x1, P3 ;  /* 0x000000230a797211 */ /* 0x000fe400018f0eff */
[-C--:B------:R-:W-:Y:S02]  /*0be0*/  LEA R114, P3, R24, R5.reuse, 0x1 ;  /* 0x0000000518727211 */ /* 0x080fe400078608ff */
[----:B------:R-:W-:Y:S02]  /*0bf0*/  LEA R10, R173, R8, 0x2 ;  /* 0x00000008ad0a7211 */ /* 0x000fe400078e10ff */
[----:B------:R-:W-:Y:S02]  /*0c00*/  LEA R116, P2, R22, R5, 0x1 ;  /* 0x0000000516747211 */ /* 0x000fe400078408ff */
[----:B------:R-:W-:Y:S02]  /*0c10*/  LEA.HI.X.SX32 R115, R24, R35, 0x1, P3 ;  /* 0x0000002318737211 */ /* 0x000fe400018f0eff */
[----:B------:R-:W-:-:S02]  /*0c20*/  LEA R108, P3, R4, R5, 0x1 ;  /* 0x00000005046c7211 */ /* 0x000fc400078608ff */
[C---:B------:R-:W-:Y:S02]  /*0c30*/  LEA R18, R173.reuse, R10, 0x2 ;  /* 0x0000000aad127211 */ /* 0x040fe400078e10ff */
[----:B------:R-:W-:Y:S02]  /*0c40*/  LEA.HI.X.SX32 R117, R22, R35, 0x1, P2 ;  /* 0x0000002316757211 */ /* 0x000fe400010f0eff */
[-C--:B------:R-:W-:Y:S02]  /*0c50*/  LEA R110, P2, R28, R5.reuse, 0x1 ;  /* 0x000000051c6e7211 */ /* 0x080fe400078408ff */
[----:B------:R-:W-:Y:S02]  /*0c60*/  LEA R118, P1, R20, R5, 0x1 ;  /* 0x0000000514767211 */ /* 0x000fe400078208ff */
[----:B------:R-:W-:Y:S02]  /*0c70*/  LEA.HI.X.SX32 R109, R4, R35, 0x1, P3 ;  /* 0x00000023046d7211 */ /* 0x000fe400018f0eff */
[----:B------:R-:W-:-:S02]  /*0c80*/  LEA R4, R173, R18, 0x2 ;  /* 0x00000012ad047211 */ /* 0x000fc400078e10ff */
[-C--:B------:R-:W-:Y:S02]  /*0c90*/  LEA.HI.X.SX32 R111, R28, R35.reuse, 0x1, P2 ;  /* 0x000000231c6f7211 */ /* 0x080fe400010f0eff */
[----:B------:R-:W-:Y:S02]  /*0ca0*/  LEA.HI.X.SX32 R119, R20, R35, 0x1, P1 ;  /* 0x0000002314777211 */ /* 0x000fe400008f0eff */
[-C--:B------:R-:W-:Y:S02]  /*0cb0*/  LEA R104, P2, R12, R5.reuse, 0x1 ;  /* 0x000000050c687211 */ /* 0x080fe400078408ff */
[----:B------:R-:W-:Y:S02]  /*0cc0*/  LEA R20, R173, R4, 0x2 ;  /* 0x00000004ad147211 */ /* 0x000fe400078e10ff */
[----:B------:R-:W-:Y:S02]  /*0cd0*/  LEA R102, P3, R14, R5, 0x1 ;  /* 0x000000050e667211 */ /* 0x000fe400078608ff */
[----:B------:R-:W-:-:S02]  /*0ce0*/  LEA.HI.X.SX32 R105, R12, R35, 0x1, P2 ;  /* 0x000000230c697211 */ /* 0x000fc400010f0eff */
[----:B------:R-:W-:Y:S02]  /*0cf0*/  LEA R112, P1, R26, R5, 0x1 ;  /* 0x000000051a707211 */ /* 0x000fe400078208ff */
[C---:B------:R-:W-:Y:S02]  /*0d00*/  LEA R12, R173.reuse, R20, 0x2 ;  /* 0x00000014ad0c7211 */ /* 0x040fe400078e10ff */
[----:B------:R-:W-:Y:S02]  /*0d10*/  LEA.HI.X.SX32 R103, R14, R35, 0x1, P3 ;  /* 0x000000230e677211 */ /* 0x000fe400018f0eff */
[----:B------:R-:W-:Y:S02]  /*0d20*/  LEA R98, P2, R6, R5, 0x1 ;  /* 0x0000000506627211 */ /* 0x000fe400078408ff */
[----:B------:R-:W-:Y:S02]  /*0d30*/  LEA.HI.X.SX32 R113, R26, R35, 0x1, P1 ;  /* 0x000000231a717211 */ /* 0x000fe400008f0eff */
[----:B------:R-:W-:-:S02]  /*0d40*/  LEA R14, R173, R12, 0x2 ;  /* 0x0000000cad0e7211 */ /* 0x000fc400078e10ff */
[-C--:B------:R-:W-:Y:S02]  /*0d50*/  LEA R106, P1, R30, R5.reuse, 0x1 ;  /* 0x000000051e6a7211 */ /* 0x080fe400078208ff */
[----:B------:R-:W-:Y:S02]  /*0d60*/  LEA R96, P3, R8, R5, 0x1 ;  /* 0x0000000508607211 */ /* 0x000fe400078608ff */
[-C--:B------:R-:W-:Y:S02]  /*0d70*/  LEA.HI.X.SX32 R99, R6, R35.reuse, 0x1, P2 ;  /* 0x0000002306637211 */ /* 0x080fe400010f0eff */
[----:B------:R-:W-:Y:S02]  /*0d80*/  LEA R6, R173, R14, 0x2 ;  /* 0x0000000ead067211 */ /* 0x000fe400078e10ff */
[----:B------:R-:W-:Y:S02]  /*0d90*/  LEA.HI.X.SX32 R107, R30, R35, 0x1, P1 ;  /* 0x000000231e6b7211 */ /* 0x000fe400008f0eff */
[----:B------:R-:W-:-:S02]  /*0da0*/  LEA R100, P1, R16, R5, 0x1 ;  /* 0x0000000510647211 */ /* 0x000fc400078208ff */
[----:B------:R-:W-:Y:S02]  /*0db0*/  LEA.HI.X.SX32 R97, R8, R35, 0x1, P3 ;  /* 0x0000002308617211 */ /* 0x000fe400018f0eff */
[----:B------:R-:W-:Y:S02]  /*0dc0*/  LEA R90, P3, R4, R5, 0x1 ;  /* 0x00000005045a7211 */ /* 0x000fe400078608ff */
[----:B------:R-:W-:Y:S02]  /*0dd0*/  LEA R8, R173, R6, 0x2 ;  /* 0x00000006ad087211 */ /* 0x000fe400078e10ff */
[----:B------:R-:W-:Y:S02]  /*0de0*/  LEA.HI.X.SX32 R101, R16, R35, 0x1, P1 ;  /* 0x0000002310657211 */ /* 0x000fe400008f0eff */
[-C--:B------:R-:W-:Y:S02]  /*0df0*/  LEA R92, P2, R18, R5.reuse, 0x1 ;  /* 0x00000005125c7211 */ /* 0x080fe400078408ff */
[----:B------:R-:W-:-:S02]  /*0e00*/  LEA R94, P1, R10, R5, 0x1 ;  /* 0x000000050a5e7211 */ /* 0x000fc400078208ff */
[-C--:B------:R-:W-:Y:S02]  /*0e10*/  LEA.HI.X.SX32 R91, R4, R35.reuse, 0x1, P3 ;  /* 0x00000023045b7211 */ /* 0x080fe400018f0eff */
[C---:B------:R-:W-:Y:S02]  /*0e20*/  LEA R4, R173.reuse, R8, 0x2 ;  /* 0x00000008ad047211 */ /* 0x040fe400078e10ff */
[-C--:B------:R-:W-:Y:S02]  /*0e30*/  LEA.HI.X.SX32 R93, R18, R35.reuse, 0x1, P2 ;  /* 0x00000023125d7211 */ /* 0x080fe400010f0eff */
[----:B------:R-:W-:Y:S02]  /*0e40*/  LEA.HI.X.SX32 R95, R10, R35, 0x1, P1 ;  /* 0x000000230a5f7211 */ /* 0x000fe400008f0eff */
[----:B------:R-:W-:Y:S02]  /*0e50*/  LEA R86, P2, R12, R5, 0x1 ;  /* 0x000000050c567211 */ /* 0x000fe400078408ff */
[----:B------:R-:W-:-:S02]  /*0e60*/  LEA R10, R173, R4, 0x2 ;  /* 0x00000004ad0a7211 */ /* 0x000fc400078e10ff */
[----:B------:R-:W-:Y:S02]  /*0e70*/  LEA R84, P3, R14, R5, 0x1 ;  /* 0x000000050e547211 */ /* 0x000fe400078608ff */
[----:B------:R-:W-:Y:S02]  /*0e80*/  LEA.HI.X.SX32 R87, R12, R35, 0x1, P2 ;  /* 0x000000230c577211 */ /* 0x000fe400010f0eff */
[----:B------:R-:W-:Y:S02]  /*0e90*/  LEA R12, R173, R10, 0x2 ;  /* 0x0000000aad0c7211 */ /* 0x000fe400078e10ff */
[----:B------:R-:W-:Y:S02]  /*0ea0*/  LEA R88, P1, R20, R5, 0x1 ;  /* 0x0000000514587211 */ /* 0x000fe400078208ff */
[----:B------:R-:W-:Y:S02]  /*0eb0*/  SHF.L.U32 R230, R230, 0x1, RZ ;  /* 0x00000001e6e67819 */ /* 0x000fe400000006ff */
[----:B------:R-:W-:-:S02]  /*0ec0*/  LEA.HI.X.SX32 R85, R14, R35, 0x1, P3 ;  /* 0x000000230e557211 */ /* 0x000fc400018f0eff */
[----:B------:R-:W-:Y:S02]  /*0ed0*/  LEA R14, R173, R12, 0x2 ;  /* 0x0000000cad0e7211 */ /* 0x000fe400078e10ff */
[----:B------:R-:W-:Y:S02]  /*0ee0*/  LEA.HI.X.SX32 R89, R20, R35, 0x1, P1 ;  /* 0x0000002314597211 */ /* 0x000fe400008f0eff */
[----:B------:R-:W-:Y:S02]  /*0ef0*/  LOP3.LUT R36, R230, 0x90, R3, 0x78, !PT ;  /* 0x00000090e6247812 */ /* 0x000fe400078e7803 */
[-C--:B------:R-:W-:Y:S02]  /*0f00*/  LEA R82, P1, R6, R5.reuse, 0x1 ;  /* 0x0000000506527211 */ /* 0x080fe400078208ff */
[-C--:B------:R-:W-:Y:S02]  /*0f10*/  LEA R80, P2, R8, R5.reuse, 0x1 ;  /* 0x0000000508507211 */ /* 0x080fe400078408ff */
[----:B------:R-:W-:-:S02]  /*0f20*/  LEA R78, P3, R4, R5, 0x1 ;  /* 0x00000005044e7211 */ /* 0x000fc400078608ff */
[----:B------:R-:W-:Y:S02]  /*0f30*/  LEA R3, R173, R14, 0x2 ;  /* 0x0000000ead037211 */ /* 0x000fe400078e10ff */
[-C--:B------:R-:W-:Y:S02]  /*0f40*/  LEA.HI.X.SX32 R83, R6, R35.reuse, 0x1, P1 ;  /* 0x0000002306537211 */ /* 0x080fe400008f0eff */
[-C--:B------:R-:W-:Y:S02]  /*0f50*/  LEA.HI.X.SX32 R81, R8, R35.reuse, 0x1, P2 ;  /* 0x0000002308517211 */ /* 0x080fe400010f0eff */
[----:B------:R-:W-:Y:S02]  /*0f60*/  LEA.HI.X.SX32 R79, R4, R35, 0x1, P3 ;  /* 0x00000023044f7211 */ /* 0x000fe400018f0eff */
[-C--:B------:R-:W-:Y:S02]  /*0f70*/  LEA R76, P1, R10, R5.reuse, 0x1 ;  /* 0x000000050a4c7211 */ /* 0x080fe400078208ff */
[----:B------:R-:W-:-:S02]  /*0f80*/  LEA R74, P2, R12, R5, 0x1 ;  /* 0x000000050c4a7211 */ /* 0x000fc400078408ff */
[-C--:B------:R-:W-:Y:S02]  /*0f90*/  LEA R72, P3, R14, R5.reuse, 0x1 ;  /* 0x000000050e487211 */ /* 0x080fe400078608ff */
[C---:B------:R-:W-:Y:S02]  /*0fa0*/  LEA R70, P4, R3.reuse, R5, 0x1 ;  /* 0x0000000503467211 */ /* 0x040fe400078808ff */
[-C--:B------:R-:W-:Y:S02]  /*0fb0*/  LEA.HI.X.SX32 R77, R10, R35.reuse, 0x1, P1 ;  /* 0x000000230a4d7211 */ /* 0x080fe400008f0eff */
[-C--:B------:R-:W-:Y:S02]  /*0fc0*/  LEA.HI.X.SX32 R75, R12, R35.reuse, 0x1, P2 ;  /* 0x000000230c4b7211 */ /* 0x080fe400010f0eff */
[-C--:B------:R-:W-:Y:S02]  /*0fd0*/  LEA.HI.X.SX32 R73, R14, R35.reuse, 0x1, P3 ;  /* 0x000000230e497211 */ /* 0x080fe400018f0eff */
[----:B------:R-:W-:-:S02]  /*0fe0*/  LEA.HI.X.SX32 R71, R3, R35, 0x1, P4 ;  /* 0x0000002303477211 */ /* 0x000fc400020f0eff */
[----:B------:R-:W-:Y:S01]  /*0ff0*/  LOP3.LUT R4, R36, 0x20, RZ, 0x3c, !PT ;  /* 0x0000002024047812 */ /* 0x000fe200078e3cff */
[----:B------:R-:W-:Y:S06]  /*1000*/  @P0 BRA `(.L_x_5) ;  /* 0x0000000000180947 */ /* 0x000fec0003800000 */
[----:B------:R-:W-:Y:S01]  /*1010*/  ELECT P1, URZ, PT ;  /* 0x0000000000ff782f */ /* 0x000fe20003820000 */
[----:B------:R-:W-:Y:S01]  /*1020*/  HFMA2 R3, -RZ, RZ, 0, 5.9604644775390625e-08 ;  /* 0x00000001ff037431 */ /* 0x000fe200000001ff */
[----:B------:R-:W-:Y:S01]  /*1030*/  UMOV UR4, 0x40 ;  /* 0x0000004000047882 */ /* 0x000fe20000000000 */
[----:B------:R-:W-:Y:S01]  /*1040*/  UVIRTCOUNT.DEALLOC.SMPOOL 0x80 ;  /* 0x000000800000784c */ /* 0x000fe20000000000 */
[----:B------:R-:W-:-:S09]  /*1050*/  ULEA UR4, UR6, UR4, 0x18 ;  /* 0x0000000406047291 */ /* 0x000fd2000f8ec0ff */
[----:B------:R0:W-:Y:S03]  /*1060*/  @P1 STS.U8 [UR4], R3 ;  /* 0x00000003ff001988 */ /* 0x0001e60008000004 */
.L_x_5:
[----:B------:R-:W-:Y:S01]  /*1070*/  USHF.L.U32 UR4, UR23, 0x15, URZ ;  /* 0x0000001517047899 */ /* 0x000fe200080006ff */
[C---:B------:R-:W-:Y:S01]  /*1080*/  LOP3.LUT R6, R36.reuse, 0x40, RZ, 0x3c, !PT ;  /* 0x0000004024067812 */ /* 0x040fe200078e3cff */
[----:B-----5:R1:W-:Y:S01]  /*1090*/  STS.U16 [R36+UR13+0x6000], R19 ;  /* 0x0060001324007988 */ /* 0x0203e2000800040d */
[----:B------:R-:W-:Y:S01]  /*10a0*/  LOP3.LUT R8, R36, 0x60, RZ, 0x3c, !PT ;  /* 0x0000006024087812 */ /* 0x000fe200078e3cff */
[----:B------:R-:W-:Y:S01]  /*10b0*/  ULOP3.LUT UR4, UR4, 0x600000, URZ, 0xc0, !UPT ;  /* 0x0060000004047892 */ /* 0x000fe2000f8ec0ff */
[----:B------:R-:W-:Y:S01]  /*10c0*/  LOP3.LUT P1, RZ, R0, 0x7f, RZ, 0xc0, !PT ;  /* 0x0000007f00ff7812 */ /* 0x000fe2000782c0ff */
[----:B------:R2:W-:Y:S01]  /*10d0*/  STS.U16 [R36+UR13+0x6400], R27 ;  /* 0x0064001b24007988 */ /* 0x0005e2000800040d */
[----:B------:R-:W-:Y:S01]  /*10e0*/  UMOV UR5, 0x1 ;  /* 0x0000000100057882 */ /* 0x000fe20000000000 */
[----:B------:R-:W-:Y:S01]  /*10f0*/  UIADD3 UR15, UPT, UPT, UR14, UR4, URZ ;  /* 0x000000040e0f7290 */ /* 0x000fe2000fffe0ff */
[----:B0-----:R-:W-:Y:S01]  /*1100*/  PRMT R3, RZ, 0x7610, R3 ;  /* 0x00007610ff037816 */ /* 0x001fe20000000003 */
[----:B------:R-:W-:Y:S01]  /*1110*/  STS.U16 [R36+UR13+0x6800], R33 ;  /* 0x0068002124007988 */ /* 0x000fe2000800040d */
[----:B------:R-:W-:Y:S01]  /*1120*/  UIADD3 UR17, UPT, UPT, UR13, 0x7000, URZ ;  /* 0x000070000d117890 */ /* 0x000fe2000fffe0ff */
[----:B-1----:R-:W-:Y:S01]  /*1130*/  PRMT R19, RZ, 0x7610, R19 ;  /* 0x00007610ff137816 */ /* 0x002fe20000000013 */
[----:B------:R-:W0:Y:S01]  /*1140*/  LDCU UR11, c[0x0][0x3f0] ;  /* 0x00007e00ff0b77ac */ /* 0x000e220008000800 */
[----:B------:R1:W-:Y:S01]  /*1150*/  STS.U16 [R36+UR13+0x6c00], R17 ;  /* 0x006c001124007988 */ /* 0x0003e2000800040d */
[----:B------:R-:W-:-:S02]  /*1160*/  PRMT R35, RZ, 0x7610, R35 ;  /* 0x00007610ff237816 */ /* 0x000fc40000000023 */
[----:B--2---:R-:W-:Y:S01]  /*1170*/  PRMT R27, RZ, 0x7610, R27 ;  /* 0x00007610ff1b7816 */ /* 0x004fe2000000001b */
[----:B------:R-:W-:Y:S01]  /*1180*/  STS.U16 [R4+UR13+0x6100], R21 ;  /* 0x0061001504007988 */ /* 0x000fe2000800040d */
[----:B------:R-:W-:Y:S01]  /*1190*/  VOTEU.ALL UP0, P1 ;  /* 0x0000000000ff7886 */ /* 0x000fe20000800000 */
[----:B------:R-:W-:Y:S01]  /*11a0*/  VOTEU.ALL UP1, P1 ;  /* 0x0000000000ff7886 */ /* 0x000fe20000820000 */
[----:B------:R-:W-:Y:S01]  /*11b0*/  PRMT R39, RZ, 0x7610, R39 ;  /* 0x00007610ff277816 */ /* 0x000fe20000000027 */
[----:B------:R-:W-:Y:S01]  /*11c0*/  STS.U16 [R4+UR13+0x6500], R29 ;  /* 0x0065001d04007988 */ /* 0x000fe2000800040d */
[----:B------:R-:W-:Y:S01]  /*11d0*/  PRMT R43, RZ, 0x7610, R43 ;  /* 0x00007610ff2b7816 */ /* 0x000fe2000000002b */
[----:B------:R-:W-:-:S04]  /*11e0*/  @!UP0 UIADD3 UR6, UPT, UPT, -UR5, 0x100000, URZ ;  /* 0x0010000005068890 */ /* 0x000fc8000fffe1ff */
[----:B------:R-:W-:Y:S02]  /*11f0*/  @!UP0 USHF.L.U32 UR7, UR6, 0xb, URZ ;  /* 0x0000000b06078899 */ /* 0x000fe400080006ff */
[----:B------:R-:W-:Y:S01]  /*1200*/  @!UP0 USHF.L.U32 UR6, UR6, 0x1, URZ ;  /* 0x0000000106068899 */ /* 0x000fe200080006ff */
[----:B------:R-:W-:Y:S01]  /*1210*/  STS.U16 [R4+UR13+0x6900], R34 ;  /* 0x0069002204007988 */ /* 0x000fe2000800040d */
[----:B-1----:R-:W-:Y:S02]  /*1220*/  PRMT R17, RZ, 0x7610, R17 ;  /* 0x00007610ff117816 */ /* 0x002fe40000000011 */
[----:B------:R-:W-:Y:S01]  /*1230*/  PRMT R47, RZ, 0x7610, R47 ;  /* 0x00007610ff2f7816 */ /* 0x000fe2000000002f */
[----:B------:R1:W-:Y:S01]  /*1240*/  STS.U16 [R4+UR13+0x6d00], R7 ;  /* 0x006d000704007988 */ /* 0x0003e2000800040d */
[----:B0-----:R-:W-:Y:S02]  /*1250*/  ISETP.LT.AND P2, PT, RZ, UR11, PT ;  /* 0x0000000bff007c0c */ /* 0x001fe4000bf41270 */
[----:B------:R-:W-:Y:S01]  /*1260*/  PRMT R51, RZ, 0x7610, R51 ;  /* 0x00007610ff337816 */ /* 0x000fe20000000033 */
[----:B------:R0:W-:Y:S01]  /*1270*/  STS.U16 [R6+UR13+0x6200], R23 ;  /* 0x0062001706007988 */ /* 0x0001e2000800040d */
[----:B------:R-:W-:-:S02]  /*1280*/  PRMT R55, RZ, 0x7610, R55 ;  /* 0x00007610ff377816 */ /* 0x000fc40000000037 */
[----:B------:R-:W-:Y:S01]  /*1290*/  PRMT R59, RZ, 0x7610, R59 ;  /* 0x00007610ff3b7816 */ /* 0x000fe2000000003b */
[----:B------:R2:W-:Y:S01]  /*12a0*/  STS.U16 [R6+UR13+0x6600], R31 ;  /* 0x0066001f06007988 */ /* 0x0005e2000800040d */
[----:B------:R-:W-:Y:S02]  /*12b0*/  PRMT R63, RZ, 0x7610, R63 ;  /* 0x00007610ff3f7816 */ /* 0x000fe4000000003f */
[----:B-1----:R-:W-:Y:S01]  /*12c0*/  PRMT R7, RZ, 0x7610, R7 ;  /* 0x00007610ff077816 */ /* 0x002fe20000000007 */
[----:B------:R1:W-:Y:S01]  /*12d0*/  STS.U16 [R6+UR13+0x6a00], R13 ;  /* 0x006a000d06007988 */ /* 0x0003e2000800040d */
[----:B------:R-:W-:Y:S02]  /*12e0*/  PRMT R5, RZ, 0x7610, R5 ;  /* 0x00007610ff057816 */ /* 0x000fe40000000005 */
[----:B0-----:R-:W-:Y:S01]  /*12f0*/  PRMT R23, RZ, 0x7610, R23 ;  /* 0x00007610ff177816 */ /* 0x001fe20000000017 */
[----:B------:R0:W-:Y:S01]  /*1300*/  STS.U16 [R6+UR13+0x6e00], R9 ;  /* 0x006e000906007988 */ /* 0x0001e2000800040d */
[----:B------:R-:W-:-:S02]  /*1310*/  PRMT R21, RZ, 0x7610, R21 ;  /* 0x00007610ff157816 */ /* 0x000fc40000000015 */
[----:B--2---:R-:W-:Y:S01]  /*1320*/  PRMT R31, RZ, 0x7610, R31 ;  /* 0x00007610ff1f7816 */ /* 0x004fe2000000001f */
[----:B------:R2:W-:Y:S01]  /*1330*/  STS.U16 [R8+UR13+0x6300], R25 ;  /* 0x0063001908007988 */ /* 0x0005e2000800040d */
[----:B------:R-:W-:Y:S02]  /*1340*/  PRMT R29, RZ, 0x7610, R29 ;  /* 0x00007610ff1d7816 */ /* 0x000fe4000000001d */
[----:B-1----:R-:W-:Y:S01]  /*1350*/  PRMT R13, RZ, 0x7610, R13 ;  /* 0x00007610ff0d7816 */ /* 0x002fe2000000000d */
[----:B------:R-:W-:Y:S01]  /*1360*/  STS.U16 [R8+UR13+0x6700], R32 ;  /* 0x0067002008007988 */ /* 0x000fe2000800040d */
[----:B------:R-:W-:Y:S02]  /*1370*/  PRMT R33, RZ, 0x7610, R33 ;  /* 0x00007610ff217816 */ /* 0x000fe40000000021 */
[----:B0-----:R-:W-:Y:S01]  /*1380*/  PRMT R9, RZ, 0x7610, R9 ;  /* 0x00007610ff097816 */ /* 0x001fe20000000009 */
[----:B------:R0:W-:Y:S01]  /*1390*/  STS.U16 [R8+UR13+0x6b00], R15 ;  /* 0x006b000f08007988 */ /* 0x0001e2000800040d */
[----:B------:R-:W-:-:S02]  /*13a0*/  PRMT R37, RZ, 0x7610, R37 ;  /* 0x00007610ff257816 */ /* 0x000fc40000000025 */
[----:B--2---:R-:W-:Y:S01]  /*13b0*/  PRMT R25, RZ, 0x7610, R25 ;  /* 0x00007610ff197816 */ /* 0x004fe20000000019 */
[----:B------:R1:W-:Y:S01]  /*13c0*/  STS.U16 [R8+UR13+0x6f00], R11 ;  /* 0x006f000b08007988 */ /* 0x0003e2000800040d */
[----:B------:R-:W-:Y:S02]  /*13d0*/  PRMT R41, RZ, 0x7610, R41 ;  /* 0x00007610ff297816 */ /* 0x000fe40000000029 */
[----:B------:R-:W-:Y:S01]  /*13e0*/  PRMT R45, RZ, 0x7610, R45 ;  /* 0x00007610ff2d7816 */ /* 0x000fe2000000002d */
[----:B------:R-:W-:Y:S01]  /*13f0*/  STTM.16dp32bit_t0_t15.x16 tmem[UR15], RZ ;  /* 0x000000ff000079ed */ /* 0x000fe20008a0000f */
[----:B------:R-:W-:Y:S01]  /*1400*/  STTM.16dp32bit_t16_t31.x16 tmem[UR15+0x10], RZ ;  /* 0x000010ff000079ed */ /* 0x000fe20008a2000f */
[----:B------:R-:W2:Y:S02]  /*1410*/  FENCE.VIEW.ASYNC.T ;  /* 0x00000000000073c6 */ /* 0x000ea40000000200 */
[----:B--2---:R-:W-:Y:S01]  /*1420*/  BAR.SYNC.DEFER_BLOCKING 0x0 ;  /* 0x0000000000007b1d */ /* 0x004fe20000010000 */
[----:B0-----:R-:W-:-:S02]  /*1430*/  PRMT R15, RZ, 0x7610, R15 ;  /* 0x00007610ff0f7816 */ /* 0x001fc4000000000f */
[----:B------:R-:W-:Y:S02]  /*1440*/  PRMT R49, RZ, 0x7610, R49 ;  /* 0x00007610ff317816 */ /* 0x000fe40000000031 */
[----:B-1----:R-:W-:Y:S02]  /*1450*/  PRMT R11, RZ, 0x7610, R11 ;  /* 0x00007610ff0b7816 */ /* 0x002fe4000000000b */
[----:B------:R-:W-:Y:S02]  /*1460*/  PRMT R53, RZ, 0x7610, R53 ;  /* 0x00007610ff357816 */ /* 0x000fe40000000035 */
[----:B------:R-:W-:Y:S02]  /*1470*/  PRMT R57, RZ, 0x7610, R57 ;  /* 0x00007610ff397816 */ /* 0x000fe40000000039 */
[----:B------:R-:W-:Y:S02]  /*1480*/  PRMT R61, RZ, 0x7610, R61 ;  /* 0x00007610ff3d7816 */ /* 0x000fe4000000003d */
[----:B------:R-:W-:Y:S01]  /*1490*/  PRMT R65, RZ, 0x7610, R65 ;  /* 0x00007610ff417816 */ /* 0x000fe20000000041 */
[----:B------:R-:W0:Y:S02]  /*14a0*/  FENCE.VIEW.ASYNC.S ;  /* 0x00000000000073c6 */ /* 0x000e240000000000 */
[----:B0-----:R0:W1:Y:S02]  /*14b0*/  @!UP1 SYNCS.EXCH.64 URZ, [UR17], UR6 ;  /* 0x0000000611ff95b2 */ /* 0x0010640008000100 */
[----:B-1----:R-:W-:Y:S06]  /*14c0*/  BAR.SYNC.DEFER_BLOCKING 0x0 ;  /* 0x0000000000007b1d */ /* 0x002fec0000010000 */
[----:B------:R-:W2:Y:S04]  /*14d0*/  @P2 LDG.E.U16 R3, desc[UR28][R132.64] ;  /* 0x0000001c84032981 */ /* 0x000ea8000c1e1500 */
[----:B------:R-:W3:Y:S04]  /*14e0*/  @P2 LDG.E.U16 R7, desc[UR28][R128.64] ;  /* 0x0000001c80072981 */ /* 0x000ee8000c1e1500 */
[----:B------:R-:W4:Y:S04]  /*14f0*/  @P2 LDG.E.U16 R13, desc[UR28][R124.64] ;  /* 0x0000001c7c0d2981 */ /* 0x000f28000c1e1500 */
        /* <DEDUP_REMOVED lines=28> */
[----:B------:R-:W4:Y:S01]  /*16c0*/  @P2 LDG.E.U16 R65, desc[UR28][R70.64] ;  /* 0x0000001c46412981 */ /* 0x000f22000c1e1500 */
[----:B0-----:R-:W-:-:S04]  /*16d0*/  @!UP0 UIADD3 UR6, UPT, UPT, -UR5, 0x100000, URZ ;  /* 0x0010000005068890 */ /* 0x001fc8000fffe1ff */
[----:B------:R-:W-:Y:S02]  /*16e0*/  @!UP0 USHF.L.U32 UR7, UR6, 0xb, URZ ;  /* 0x0000000b06078899 */ /* 0x000fe400080006ff */
[----:B------:R-:W-:Y:S01]  /*16f0*/  @!UP0 USHF.L.U32 UR6, UR6, 0x1, URZ ;  /* 0x0000000106068899 */ /* 0x000fe200080006ff */
[----:B------:R-:W-:Y:S01]  /*1700*/  VOTEU.ALL UP1, P1 ;  /* 0x0000000000ff7886 */ /* 0x000fe20000820000 */
[----:B------:R-:W-:-:S04]  /*1710*/  @!UP0 UIADD3 UR4, UPT, UPT, -UR5, 0x100000, URZ ;  /* 0x0010000005048890 */ /* 0x000fc8000fffe1ff */
[----:B------:R-:W-:Y:S02]  /*1720*/  @!UP0 USHF.L.U32 UR5, UR4, 0xb, URZ ;  /* 0x0000000b04058899 */ /* 0x000fe400080006ff */
[----:B------:R-:W-:Y:S01]  /*1730*/  @!UP0 USHF.L.U32 UR4, UR4, 0x1, URZ ;  /* 0x0000000104048899 */ /* 0x000fe200080006ff */
[----:B------:R-:W-:Y:S01]  /*1740*/  ISETP.EQ.U32.AND P3, PT, RZ, UR23, P2 ;  /* 0x00000017ff007c0c */ /* 0x000fe20009762070 */
[----:B------:R-:W-:Y:S02]  /*1750*/  UIADD3 UR10, UPT, UPT, UR13, 0x2000, URZ ;  /* 0x000020000d0a7890 */ /* 0x000fe4000fffe0ff */
[----:B------:R0:W1:Y:S01]  /*1760*/  @!UP1 SYNCS.EXCH.64 URZ, [UR13+0x7008], UR6 ;  /* 0x007008060dff95b2 */ /* 0x0000620008000100 */
[----:B------:R-:W-:Y:S01]  /*1770*/  VOTEU.ALL UP1, P1 ;  /* 0x0000000000ff7886 */ /* 0x000fe20000820000 */
[----:B------:R-:W-:Y:S01]  /*1780*/  UIADD3 UR16, UPT, UPT, UR14, 0x100000, URZ ;  /* 0x001000000e107890 */ /* 0x000fe2000fffe0ff */
[----:B--2---:R0:W-:Y:S04]  /*1790*/  STS.U16 [R36+UR13], R3 ;  /* 0x0000000324007988 */ /* 0x0041e8000800040d */
[----:B---3--:R0:W-:Y:S04]  /*17a0*/  STS.U16 [R36+UR13+0x200], R7 ;  /* 0x0002000724007988 */ /* 0x0081e8000800040d */
[----:B----4-:R0:W-:Y:S04]  /*17b0*/  STS.U16 [R36+UR13+0x400], R13 ;  /* 0x0004000d24007988 */ /* 0x0101e8000800040d */
[----:B------:R0:W-:Y:S04]  /*17c0*/  STS.U16 [R36+UR13+0x600], R17 ;  /* 0x0006001124007988 */ /* 0x0001e8000800040d */
        /* <DEDUP_REMOVED lines=27> */
[----:B------:R0:W-:Y:S01]  /*1980*/  STS.U16 [R4+UR13+0x1f00], R65 ;  /* 0x001f004104007988 */ /* 0x0001e2000800040d */
[----:B-1----:R1:W-:Y:S06]  /*1990*/  MEMBAR.ALL.CTA ;  /* 0x0000000000007992 */ /* 0x0023ec0000008000 */
[----:B-1----:R-:W-:Y:S04]  /*19a0*/  FENCE.VIEW.ASYNC.S ;  /* 0x00000000000073c6 */ /* 0x002fe80000000000 */
[----:B------:R-:W1:Y:S02]  /*19b0*/  FENCE.VIEW.ASYNC.S ;  /* 0x00000000000073c6 */ /* 0x000e640000000000 */
[----:B-1----:R0:W1:Y:S02]  /*19c0*/  @!UP1 SYNCS.EXCH.64 URZ, [UR13+0x2000], UR4 ;  /* 0x002000040dff95b2 */ /* 0x0020640008000100 */
[----:B-1----:R-:W-:Y:S06]  /*19d0*/  BAR.SYNC.DEFER_BLOCKING 0x0 ;  /* 0x0000000000007b1d */ /* 0x002fec0000010000 */
[----:B0-----:R-:W-:Y:S05]  /*19e0*/  @!P3 BRA `(.L_x_6) ;  /* 0x000000000068b947 */ /* 0x001fea0003800000 */
[----:B------:R-:W-:Y:S02]  /*19f0*/  UIADD3 UR4, UPT, UPT, UR13, 0x6000, URZ ;  /* 0x000060000d047890 */ /* 0x000fe4000fffe0ff */
[----:B------:R-:W-:Y:S02]  /*1a00*/  USHF.R.U32.HI UR8, URZ, 0x4, UR13 ;  /* 0x00000004ff087899 */ /* 0x000fe4000801160d */
[----:B------:R-:W-:Y:S02]  /*1a10*/  USHF.R.U32.HI UR4, URZ, 0x4, UR4 ;  /* 0x00000004ff047899 */ /* 0x000fe40008011604 */
[----:B------:R-:W-:Y:S02]  /*1a20*/  USGXT.U32 UR8, UR8, 0xe ;  /* 0x0000000e0808789a */ /* 0x000fe40008000000 */
[----:B------:R-:W-:Y:S01]  /*1a30*/  USGXT.U32 UR6, UR4, 0xe ;  /* 0x0000000e0406789a */ /* 0x000fe20008000000 */
[----:B------:R-:W-:Y:S01]  /*1a40*/  UMOV UR18, 0x80 ;  /* 0x0000008000127882 */ /* 0x000fe20000000000 */
[----:B------:R-:W-:Y:S01]  /*1a50*/  UMOV UR19, 0x40004040 ;  /* 0x4000404000137882 */ /* 0x000fe20000000000 */
[----:B------:R-:W-:Y:S01]  /*1a60*/  UMOV UR20, 0xfffffffe ;  /* 0xfffffffe00147882 */ /* 0x000fe20000000000 */
[----:B------:R-:W-:Y:S01]  /*1a70*/  UMOV UR21, 0x7fffbfdf ;  /* 0x7fffbfdf00157882 */ /* 0x000fe20000000000 */
[----:B------:R-:W-:Y:S01]  /*1a80*/  UMOV UR9, URZ ;  /* 0x000000ff00097c82 */ /* 0x000fe20008000000 */
[----:B------:R-:W-:Y:S01]  /*1a90*/  UMOV UR7, URZ ;  /* 0x000000ff00077c82 */ /* 0x000fe20008000000 */
[----:B------:R-:W-:-:S02]  /*1aa0*/  UIADD3.64 UR20, UPT, UPT, UR8, -UR20, URZ ;  /* 0x8000001408147297 */ /* 0x000fc4000fffe0ff */
[----:B------:R-:W-:Y:S01]  /*1ab0*/  UIADD3.64 UR18, UPT, UPT, UR6, UR18, URZ ;  /* 0x0000001206127297 */ /* 0x000fe2000fffe0ff */
[----:B------:R-:W-:Y:S01]  /*1ac0*/  UMOV UR24, 0x0 ;  /* 0x0000000000187882 */ /* 0x000fe20000000000 */
[----:B------:R-:W-:Y:S01]  /*1ad0*/  UMOV UR25, 0x4208010 ;  /* 0x0420801000197882 */ /* 0x000fe20000000000 */
[----:B------:R-:W-:Y:S01]  /*1ae0*/  UMOV UR4, UR10 ;  /* 0x0000000a00047c82 */ /* 0x000fe20008000000 */
[----:B------:R-:W-:Y:S01]  /*1af0*/  UMOV UR5, URZ ;  /* 0x000000ff00057c82 */ /* 0x000fe20008000000 */
[----:B------:R-:W-:Y:S01]  /*1b00*/  UMOV UR9, 0x80004020 ;  /* 0x8000402000097882 */ /* 0x000fe20000000000 */
[----:B------:R-:W-:Y:S01]  /*1b10*/  UMOV UR7, 0x40004040 ;  /* 0x4000404000077882 */ /* 0x000fe20000000000 */
[----:B------:R-:W-:Y:S01]  /*1b20*/  UMOV UR26, 0x0 ;  /* 0x00000000001a7882 */ /* 0x000fe20000000000 */
[----:B------:R-:W-:Y:S01]  /*1b30*/  UMOV UR27, 0x4208010 ;  /* 0x04208010001b7882 */ /* 0x000fe20000000000 */
[----:B------:R-:W-:Y:S01]  /*1b40*/  UMOV UR4, UR4 ;  /* 0x0000000400047c82 */ /* 0x000fe20008000000 */
[----:B------:R0:W-:Y:S01]  /*1b50*/  UTCHMMA gdesc[UR6], gdesc[UR8], tmem[UR16], tmem[UR24], idesc[UR25], !UPT ;  /* 0x00ff1808060075ea */ /* 0x0001e2000f800010 */
[----:B------:R0:W-:Y:S01]  /*1b60*/  UTCHMMA gdesc[UR18], gdesc[UR20], tmem[UR16], tmem[UR26], idesc[UR27], UPT ;  /* 0x00ff1a14120075ea */ /* 0x0001e2000b800010 */
[----:B------:R0:W-:Y:S01]  /*1b70*/  UTCBAR [UR4], URZ ;  /* 0x000000ff040073e9 */ /* 0x0001e200080000ff */
[----:B------:R-:W-:Y:S01]  /*1b80*/  NOP ;  /* 0x0000000000007918 */ /* 0x000fe20000000000 */
.L_x_6:
[----:B------:R-:W-:Y:S05]  /*1b90*/  @!P2 BRA `(.L_x_7) ;  /* 0x000000000008a947 */ /* 0x000fea0003800000 */
[----:B------:R-:W1:Y:S02]  /*1ba0*/  SYNCS.PHASECHK.TRANS64.TRYWAIT P4, [UR13+0x2000], RZ ;  /* 0x002000ffff0075a7 */ /* 0x000e64000808110d */
[----:B-1----:R-:W-:Y:S05]  /*1bb0*/  @!P4 BRA `(.L_x_8) ;  /* 0x0000006c001cc947 */ /* 0x002fea0003800000 */
.L_x_7:
[----:B------:R-:W-:Y:S01]  /*1bc0*/  BAR.SYNC.DEFER_BLOCKING 0x0 ;  /* 0x0000000000007b1d */ /* 0x000fe20000010000 */
[----:B------:R-:W-:-:S05]  /*1bd0*/  PRMT R229, RZ, 0x7610, R229 ;  /* 0x00007610ffe57816 */ /* 0x000fca00000000e5 */
[----:B0-----:R-:W0:Y:S02]  /*1be0*/  LDCU UR7, c[0x0][0x3a8] ;  /* 0x00007500ff0777ac */ /* 0x001e240008000800 */
[----:B------:R-:W1:Y:S01]  /*1bf0*/  LDC R154, c[0x0][0x3d8] ;  /* 0x0000f600ff9a7b82 */ /* 0x000e620000000800 */
[----:B------:R-:W-:Y:S01]  /*1c00*/  LDTM.16dp32bit_t0_t15.x64 R4, tmem[UR15+0x100000] ;  /* 0x1000000f000479ee */ /* 0x000fe20008b00000 */
[----:B------:R-:W0:Y:S01]  /*1c10*/  LDTM.16dp32bit_t16_t31.x64 R4, tmem[UR15+0x100040] ;  /* 0x1000400f000479ee */ /* 0x000e220008b20000 */
[----:B------:R-:W2:Y:S01]  /*1c20*/  LDCU.64 UR8, c[0x0][0x3d0] ;  /* 0x00007a00ff0877ac */ /* 0x000ea20008000a00 */
[----:B------:R-:W-:Y:S02]  /*1c30*/  PRMT R221, RZ, 0x7610, R221 ;  /* 0x00007610ffdd7816 */ /* 0x000fe400000000dd */
[----:B------:R-:W-:Y:S02]  /*1c40*/  PRMT R186, RZ, 0x7610, R186 ;  /* 0x00007610ffba7816 */ /* 0x000fe400000000ba */
[----:B------:R-:W-:-:S02]  /*1c50*/  PRMT R187, RZ, 0x7610, R187 ;  /* 0x00007610ffbb7816 */ /* 0x000fc400000000bb */
[----:B------:R-:W-:Y:S02]  /*1c60*/  PRMT R228, RZ, 0x7610, R228 ;  /* 0x00007610ffe47816 */ /* 0x000fe400000000e4 */
[----:B------:R-:W-:Y:S02]  /*1c70*/  PRMT R188, RZ, 0x7610, R188 ;  /* 0x00007610ffbc7816 */ /* 0x000fe400000000bc */
[----:B------:R-:W-:Y:S02]  /*1c80*/  PRMT R189, RZ, 0x7610, R189 ;  /* 0x00007610ffbd7816 */ /* 0x000fe400000000bd */
[----:B------:R-:W-:Y:S01]  /*1c90*/  PRMT R202, RZ, 0x7610, R202 ;  /* 0x00007610ffca7816 */ /* 0x000fe200000000ca */
[----:B------:R-:W3:Y:S01]  /*1ca0*/  @!P1 SYNCS.CCTL.IV [UR13+0x2000] ;  /* 0x00200000ff0099b1 */ /* 0x000ee2000800000d */
[----:B------:R-:W-:Y:S01]  /*1cb0*/  PRMT R227, RZ, 0x7610, R227 ;  /* 0x00007610ffe37816 */ /* 0x000fe200000000e3 */
[----:B------:R-:W-:Y:S01]  /*1cc0*/  NOP ;  /* 0x0000000000007918 */ /* 0x000fe20000000000 */
[----:B--2---:R-:W-:Y:S01]  /*1cd0*/  UIMAD UR8, UR12, UR8, URZ ;  /* 0x000000080c0872a4 */ /* 0x004fe2000f8e02ff */
[----:B0-----:R-:W-:Y:S01]  /*1ce0*/  FMUL R3, R4, UR7 ;  /* 0x0000000704037c20 */ /* 0x001fe20008400000 */
[----:B------:R-:W-:Y:S01]  /*1cf0*/  FMUL R68, R5, UR7 ;  /* 0x0000000705447c20 */ /* 0x000fe20008400000 */
[----:B------:R-:W-:Y:S01]  /*1d00*/  FMUL R69, R6, UR7 ;  /* 0x0000000706457c20 */ /* 0x000fe20008400000 */
[----:B------:R-:W-:Y:S01]  /*1d10*/  FMUL R134, R7, UR7 ;  /* 0x0000000707867c20 */ /* 0x000fe20008400000 */
[----:B------:R-:W-:Y:S01]  /*1d20*/  FMUL R135, R8, UR7 ;  /* 0x0000000708877c20 */ /* 0x000fe20008400000 */
[----:B------:R-:W-:Y:S01]  /*1d30*/  FMUL R136, R31, UR7 ;  /* 0x000000071f887c20 */ /* 0x000fe20008400000 */
[----:B------:R-:W-:Y:S01]  /*1d40*/  USHF.L.U32 UR6, UR8, 0x1, URZ ;  /* 0x0000000108067899 */ /* 0x000fe200080006ff */
[----:B------:R-:W-:Y:S01]  /*1d50*/  FMNMX3 R69, R3, R68, R69, !PT ;  /* 0x0000004403457276 */ /* 0x000fe20007800045 */
[----:B------:R-:W-:Y:S01]  /*1d60*/  FMUL R3, R9, UR7 ;  /* 0x0000000709037c20 */ /* 0x000fe20008400000 */
[----:B------:R-:W-:Y:S01]  /*1d70*/  FMUL R68, R10, UR7 ;  /* 0x000000070a447c20 */ /* 0x000fe20008400000 */
[----:B------:R-:W-:Y:S01]  /*1d80*/  UIMAD.WIDE UR4, UR8, 0x2, URZ ;  /* 0x00000002080478a5 */ /* 0x000fe2000f8e02ff */
[----:B------:R-:W-:Y:S01]  /*1d90*/  FMNMX3 R135, R69, R134, R135, !PT ;  /* 0x0000008645877276 */ /* 0x000fe20007800087 */
[----:B------:R-:W-:Y:S01]  /*1da0*/  FMUL R69, R11, UR7 ;  /* 0x000000070b457c20 */ /* 0x000fe20008400000 */
[----:B------:R-:W-:-:S02]  /*1db0*/  FMUL R134, R12, UR7 ;  /* 0x000000070c867c20 */ /* 0x000fc40008400000 */
[----:B------:R-:W-:Y:S01]  /*1dc0*/  FMNMX3 R135, R135, R3, R68, !PT ;  /* 0x0000000387877276 */ /* 0x000fe20007800044 */
[----:B------:R-:W-:Y:S01]  /*1dd0*/  FMUL R3, R13, UR7 ;  /* 0x000000070d037c20 */ /* 0x000fe20008400000 */
[----:B------:R-:W-:Y:S02]  /*1de0*/  FMUL R68, R14, UR7 ;  /* 0x000000070e447c20 */ /* 0x000fe40008400000 */
[----:B------:R-:W-:Y:S01]  /*1df0*/  FMNMX3 R135, R135, R69, R134, !PT ;  /* 0x0000004587877276 */ /* 0x000fe20007800086 */
[----:B------:R-:W-:Y:S01]  /*1e00*/  FMUL R69, R15, UR7 ;  /* 0x000000070f457c20 */ /* 0x000fe20008400000 */
[----:B------:R-:W-:Y:S02]  /*1e10*/  FMUL R134, R16, UR7 ;  /* 0x0000000710867c20 */ /* 0x000fe40008400000 */
        /* <DEDUP_REMOVED lines=31> */
[----:B------:R-:W-:-:S03]  /*2010*/  FMUL R69, R37, UR7 ;  /* 0x0000000725457c20 */ /* 0x000fc60008400000 */
[----:B------:R-:W-:Y:S01]  /*2020*/  FMNMX3 R68, R3, R134, R135, !PT ;  /* 0x0000008603447276 */ /* 0x000fe20007800087 */
[----:B------:R-:W-:Y:S01]  /*2030*/  FMUL R3, R40, UR7 ;  /* 0x0000000728037c20 */ /* 0x000fe20008400000 */
[----:B------:R-:W-:Y:S02]  /*2040*/  FMUL R135, R39, UR7 ;  /* 0x0000000727877c20 */ /* 0x000fe40008400000 */
[----:B------:R-:W-:Y:S01]  /*2050*/  FMNMX3 R134, R68, R69, R136, !PT ;  /* 0x0000004544867276 */ /* 0x000fe20007800088 */
[----:B------:R-:W-:Y:S01]  /*2060*/  FMUL R68, R41, UR7 ;  /* 0x0000000729447c20 */ /* 0x000fe20008400000 */
[----:B------:R-:W-:Y:S01]  /*2070*/  FMUL R69, R42, UR7 ;  /* 0x000000072a457c20 */ /* 0x000fe20008400000 */
[----:B------:R-:W0:Y:S01]  /*2080*/  LDC.64 R136, c[0x0][0x390] ;  /* 0x0000e400ff887b82 */ /* 0x000e220000000a00 */
        /* <DEDUP_REMOVED lines=34> */
[----:B------:R-:W-:-:S03]  /*22b0*/  FMUL R68, R65, UR7 ;  /* 0x0000000741447c20 */ /* 0x000fc60008400000 */
[----:B------:R-:W-:Y:S01]  /*22c0*/  FMNMX3 R134, R69, R3, R134, !PT ;  /* 0x0000000345867276 */ /* 0x000fe20007800086 */
[----:B------:R-:W-:Y:S01]  /*22d0*/  FMUL R3, R66, UR7 ;  /* 0x0000000742037c20 */ /* 0x000fe20008400000 */
[----:B------:R-:W-:-:S04]  /*22e0*/  FMUL R69, R67, UR7 ;  /* 0x0000000743457c20 */ /* 0x000fc80008400000 */
[----:B------:R-:W-:Y:S02]  /*22f0*/  FMNMX3 R68, R134, R68, R3, !PT ;  /* 0x0000004486447276 */ /* 0x000fe40007800003 */
[----:B------:R-:W-:Y:S02]  /*2300*/  LOP3.LUT R3, R0, 0x7f, RZ, 0xc0, !PT ;  /* 0x0000007f00037812 */ /* 0x000fe400078ec0ff */
[----:B------:R-:W-:-:S03]  /*2310*/  FMNMX R172, R69, R68, !PT ;  /* 0x0000004445ac7209 */ /* 0x000fc60007800000 */
[----:B------:R-:W-:Y:S02]  /*2320*/  IMAD R3, R3, UR9, RZ ;  /* 0x0000000903037c24 */ /* 0x000fe4000f8e02ff */
[----:B------:R-:W2:Y:S02]  /*2330*/  SHFL.BFLY PT, R135, R172, 0x10, 0x1f ;  /* 0x0e001f00ac877f89 */ /* 0x000ea400000e0000 */
[C---:B------:R-:W-:Y:S01]  /*2340*/  IMAD.HI R134, R3.reuse, 0x2, RZ ;  /* 0x0000000203867827 */ /* 0x040fe200078e02ff */
[----:B------:R-:W-:-:S04]  /*2350*/  SHF.L.U32 R69, R3, 0x1, RZ ;  /* 0x0000000103457819 */ /* 0x000fc800000006ff */
[----:B0-----:R-:W-:-:S04]  /*2360*/  IADD3 R68, P4, P5, R69, UR6, R136 ;  /* 0x0000000645447c10 */ /* 0x001fc8000fd9e088 */
[----:B------:R-:W-:Y:S02]  /*2370*/  IADD3.X R69, PT, PT, R134, UR5, R137, P4, P5 ;  /* 0x0000000586457c10 */ /* 0x000fe4000a7ea489 */
[C---:B-1----:R-:W-:Y:S01]  /*2380*/  SHF.L.U32 R137, R154.reuse, 0x1, RZ ;  /* 0x000000019a897819 */ /* 0x042fe200000006ff */
[C---:B------:R-:W-:Y:S01]  /*2390*/  IMAD R148, R154.reuse, 0x6, RZ ;  /* 0x000000069a947824 */ /* 0x040fe200078e02ff */
[C---:B------:R-:W-:Y:S01]  /*23a0*/  LEA R139, R154.reuse, R154, 0x1 ;  /* 0x0000009a9a8b7211 */ /* 0x040fe200078e08ff */
[C---:B------:R-:W-:Y:S01]  /*23b0*/  IMAD R153, R154.reuse, 0xa, RZ ;  /* 0x0000000a9a997824 */ /* 0x040fe200078e02ff */
[CC--:B------:R-:W-:Y:S01]  /*23c0*/  IADD3 R134, P5, PT, R137.reuse, R68.reuse, RZ ;  /* 0x0000004489867210 */ /* 0x0c0fe20007fbe0ff */
[C---:B------:R-:W-:Y:S01]  /*23d0*/  IMAD R167, R154.reuse, 0xc, RZ ;  /* 0x0000000c9aa77824 */ /* 0x040fe200078e02ff */
[CC--:B------:R-:W-:Y:S01]  /*23e0*/  LEA R146, P6, R154.reuse, R68.reuse, 0x2 ;  /* 0x000000449a927211 */ /* 0x0c0fe200078c10ff */
[----:B------:R-:W-:Y:S01]  /*23f0*/  IMAD R163, R154, 0xe, RZ ;  /* 0x0000000e9aa37824 */ /* 0x000fe200078e02ff */
[-C--:B------:R-:W-:Y:S01]  /*2400*/  IADD3 R144, P4, PT, R148, R68.reuse, RZ ;  /* 0x0000004494907210 */ /* 0x080fe20007f9e0ff */
[----:B------:R-:W-:Y:S01]  /*2410*/  IMAD R179, R154, 0x12, RZ ;  /* 0x000000129ab37824 */ /* 0x000fe200078e02ff */
[----:B--2---:R-:W-:Y:S01]  /*2420*/  FMNMX3 R172, R172, -INF , R135, !PT ;  /* 0xff800000acac7876 */ /* 0x004fe20007800087 */
[C---:B------:R-:W-:Y:S01]  /*2430*/  IMAD R175, R154.reuse, 0x14, RZ ;  /* 0x000000149aaf7824 */ /* 0x040fe200078e02ff */
[CC--:B------:R-:W-:Y:S01]  /*2440*/  LEA.HI.X.SX32 R135, R154.reuse, R69.reuse, 0x1, P5 ;  /* 0x000000459a877211 */ /* 0x0c0fe200028f0eff */
[C---:B------:R-:W-:Y:S01]  /*2450*/  IMAD R151, R154.reuse, 0xb, RZ ;  /* 0x0000000b9a977824 */ /* 0x040fe200078e02ff */
[C---:B------:R-:W-:Y:S01]  /*2460*/  SHF.L.U32 R141, R154.reuse, 0x2, RZ ;  /* 0x000000029a8d7819 */ /* 0x040fe200000006ff */
[C---:B------:R-:W-:Y:S01]  /*2470*/  IMAD R169, R154.reuse, 0x16, RZ ;  /* 0x000000169aa97824 */ /* 0x040fe200078e02ff */
[C---:B------:R-:W-:Y:S01]  /*2480*/  LEA R142, P5, R154.reuse, R68, 0x3 ;  /* 0x000000449a8e7211 */ /* 0x040fe200078a18ff */
[C---:B------:R-:W-:Y:S01]  /*2490*/  IMAD R185, R154.reuse, 0x18, RZ ;  /* 0x000000189ab97824 */ /* 0x040fe200078e02ff */
[-C--:B------:R-:W-:Y:S01]  /*24a0*/  LEA.HI.X.SX32 R147, R137, R69.reuse, 0x1, P6 ;  /* 0x0000004589937211 */ /* 0x080fe200030f0eff */
[----:B------:R-:W-:Y:S01]  /*24b0*/  IMAD R165, R154, 0xd, RZ ;  /* 0x0000000d9aa57824 */ /* 0x000fe200078e02ff */
[----:B------:R-:W-:-:S02]  /*24c0*/  LEA.HI.X.SX32 R145, R139, R69, 0x1, P4 ;  /* 0x000000458b917211 */ /* 0x000fc400020f0eff */
[CC--:B------:R-:W-:Y:S02]  /*24d0*/  LEA R157, R154.reuse, R154.reuse, 0x2 ;  /* 0x0000009a9a9d7211 */ /* 0x0c0fe400078e10ff */
[C---:B------:R-:W-:Y:S01]  /*24e0*/  LEA R150, R154.reuse, -R154, 0x3 ;  /* 0x8000009a9a967211 */ /* 0x040fe200078e18ff */
[C---:B------:R-:W-:Y:S01]  /*24f0*/  IMAD R181, R154.reuse, 0x1a, RZ ;  /* 0x0000001a9ab57824 */ /* 0x040fe200078e02ff */
[-C--:B------:R-:W-:Y:S01]  /*2500*/  IADD3 R140, P6, PT, R153, R68.reuse, RZ ;  /* 0x00000044998c7210 */ /* 0x080fe20007fde0ff */
[C---:B------:R-:W-:Y:S01]  /*2510*/  IMAD R197, R154.reuse, 0x1c, RZ ;  /* 0x0000001c9ac57824 */ /* 0x040fe200078e02ff */
[-C--:B------:R-:W-:Y:S01]  /*2520*/  IADD3 R138, P4, PT, R167, R68.reuse, RZ ;  /* 0x00000044a78a7210 */ /* 0x080fe20007f9e0ff */
[C---:B------:R-:W-:Y:S01]  /*2530*/  IMAD R195, R154.reuse, 0x1e, RZ ;  /* 0x0000001e9ac37824 */ /* 0x040fe200078e02ff */
[-C--:B------:R-:W-:Y:S01]  /*2540*/  LEA.HI.X.SX32 R143, R141, R69.reuse, 0x1, P5 ;  /* 0x000000458d8f7211 */ /* 0x080fe200028f0eff */
[C---:B------:R-:W-:Y:S01]  /*2550*/  IMAD R158, R154.reuse, 0x22, RZ ;  /* 0x000000229a9e7824 */ /* 0x040fe200078e02ff */
[----:B------:R-:W-:Y:S01]  /*2560*/  IADD3 R136, P5, PT, R163, R68, RZ ;  /* 0x00000044a3887210 */ /* 0x000fe20007fbe0ff */
[C---:B------:R-:W-:Y:S01]  /*2570*/  IMAD R178, R154.reuse, 0x24, RZ ;  /* 0x000000249ab27824 */ /* 0x040fe200078e02ff */
[-C--:B------:R-:W-:Y:S01]  /*2580*/  LEA.HI.X.SX32 R141, R157, R69.reuse, 0x1, P6 ;  /* 0x000000459d8d7211 */ /* 0x080fe200030f0eff */
[----:B------:R-:W-:Y:S01]  /*2590*/  IMAD R177, R154, 0x13, RZ ;  /* 0x000000139ab17824 */ /* 0x000fe200078e02ff */
[----:B------:R-:W-:Y:S01]  /*25a0*/  LEA.HI.X.SX32 R139, R148, R69, 0x1, P4 ;  /* 0x00000045948b7211 */ /* 0x000fe200020f0eff */
[C---:B------:R-:W-:Y:S01]  /*25b0*/  IMAD R176, R154.reuse, 0x26, RZ ;  /* 0x000000269ab07824 */ /* 0x040fe200078e02ff */
[C---:B------:R-:W-:Y:S01]  /*25c0*/  SHF.L.U32 R152, R154.reuse, 0x3, RZ ;  /* 0x000000039a987819 */ /* 0x040fe200000006ff */
[C---:B------:R-:W-:Y:S01]  /*25d0*/  IMAD R174, R154.reuse, 0x28, RZ ;  /* 0x000000289aae7824 */ /* 0x040fe200078e02ff */
[CC--:B------:R-:W-:Y:S01]  /*25e0*/  LEA R155, R154.reuse, R154.reuse, 0x3 ;  /* 0x0000009a9a9b7211 */ /* 0x0c0fe200078e18ff */
[C---:B------:R-:W-:Y:S01]  /*25f0*/  IMAD R171, R154.reuse, 0x15, RZ ;  /* 0x000000159aab7824 */ /* 0x040fe200078e02ff */
[CC--:B------:R-:W-:Y:S01]  /*2600*/  LEA R161, R154.reuse, -R154.reuse, 0x4 ;  /* 0x8000009a9aa17211 */ /* 0x0c0fe200078e20ff */
[C---:B------:R-:W-:Y:S01]  /*2610*/  IMAD R251, R154.reuse, 0x2a, RZ ;  /* 0x0000002a9afb7824 */ /* 0x040fe200078e02ff */
[C---:B------:R-:W-:Y:S01]  /*2620*/  SHF.L.U32 R149, R154.reuse, 0x4, RZ ;  /* 0x000000049a957819 */ /* 0x040fe200000006ff */
[C---:B------:R-:W-:Y:S01]  /*2630*/  IMAD R249, R154.reuse, 0x2c, RZ ;  /* 0x0000002c9af97824 */ /* 0x040fe200078e02ff */
[C---:B------:R-:W-:Y:S01]  /*2640*/  LEA R159, R154.reuse, R154, 0x4 ;  /* 0x0000009a9a9f7211 */ /* 0x040fe200078e20ff */
[----:B------:R-:W-:-:S02]  /*2650*/  IMAD R191, R154, 0x17, RZ ;  /* 0x000000179abf7824 */ /* 0x000fc400078e02ff */
[--C-:B------:R-:W-:Y:S01]  /*2660*/  FFMA R5, R5, UR7, -R172.reuse ;  /* 0x0000000705057c23 */ /* 0x100fe200080008ac */
[C---:B------:R-:W-:Y:S01]  /*2670*/  IMAD R247, R154.reuse, 0x2e, RZ ;  /* 0x0000002e9af77824 */ /* 0x040fe200078e02ff */
[C---:B------:R-:W-:Y:S01]  /*2680*/  LEA R231, R154.reuse, -R154, 0x5 ;  /* 0x8000009a9ae77211 */ /* 0x040fe200078e28ff */
[C---:B------:R-:W-:Y:S01]  /*2690*/  IMAD R245, R154.reuse, 0x30, RZ ;  /* 0x000000309af57824 */ /* 0x040fe200078e02ff */
[CC--:B------:R-:W-:Y:S01]  /*26a0*/  LEA R156, P6, R154.reuse, R68.reuse, 0x4 ;  /* 0x000000449a9c7211 */ /* 0x0c0fe200078c20ff */
[C---:B------:R-:W-:Y:S01]  /*26b0*/  IMAD R183, R154.reuse, 0x19, RZ ;  /* 0x000000199ab77824 */ /* 0x040fe200078e02ff */
[C---:B------:R-:W-:Y:S01]  /*26c0*/  LEA R148, P4, R154.reuse, R68, 0x5 ;  /* 0x000000449a947211 */ /* 0x040fe200078828ff */
[----:B------:R-:W-:Y:S01]  /*26d0*/  IMAD R193, R154, 0x32, RZ ;  /* 0x000000329ac17824 */ /* 0x000fe200078e02ff */
[----:B------:R-:W-:Y:S01]  /*26e0*/  LEA.HI.X.SX32 R137, R150, R69, 0x1, P5 ;  /* 0x0000004596897211 */ /* 0x000fe200028f0eff */
[----:B------:R-:W-:Y:S02]  /*26f0*/  IMAD R243, R154, 0x34, RZ ;  /* 0x000000349af37824 */ /* 0x000fe400078e02ff */
[----:B------:R-:W-:Y:S01]  /*2700*/  FFMA R6, R6, UR7, -R172 ;  /* 0x0000000706067c23 */ /* 0x000fe200080008ac */
[----:B------:R-:W-:-:S02]  /*2710*/  IMAD R201, R154, 0x1b, RZ ;  /* 0x0000001b9ac97824 */ /* 0x000fc400078e02ff */
[C---:B------:R-:W-:Y:S02]  /*2720*/  IMAD R241, R154.reuse, 0x36, RZ ;  /* 0x000000369af17824 */ /* 0x040fe400078e02ff */
[C---:B------:R-:W-:Y:S02]  /*2730*/  IMAD R239, R154.reuse, 0x38, RZ ;  /* 0x000000389aef7824 */ /* 0x040fe400078e02ff */
[C---:B------:R-:W-:Y:S02]  /*2740*/  IMAD R199, R154.reuse, 0x1d, RZ ;  /* 0x0000001d9ac77824 */ /* 0x040fe400078e02ff */
[C---:B------:R-:W-:Y:S02]  /*2750*/  IMAD R237, R154.reuse, 0x3a, RZ ;  /* 0x0000003a9aed7824 */ /* 0x040fe400078e02ff */
[C---:B------:R-:W-:Y:S02]  /*2760*/  IMAD R235, R154.reuse, 0x3c, RZ ;  /* 0x0000003c9aeb7824 */ /* 0x040fe400078e02ff */
[----:B------:R-:W-:Y:S01]  /*2770*/  IMAD R233, R154, 0x3e, RZ ;  /* 0x0000003e9ae97824 */ /* 0x000fe200078e02ff */
[-C--:B------:R-:W-:Y:S01]  /*2780*/  IADD3 R154, P5, PT, R179, R68.reuse, RZ ;  /* 0x00000044b39a7210 */ /* 0x080fe20007fbe0ff */
[--C-:B------:R-:W-:Y:S01]  /*2790*/  FFMA R7, R7, UR7, -R172.reuse ;  /* 0x0000000707077c23 */ /* 0x100fe200080008ac */
[--C-:B------:R-:W-:Y:S01]  /*27a0*/  FFMA R8, R8, UR7, -R172.reuse ;  /* 0x0000000708087c23 */ /* 0x100fe200080008ac */
[----:B------:R-:W-:Y:S01]  /*27b0*/  FMUL R3, R5, 1.4426950216293334961 ;  /* 0x3fb8aa3b05037820 */ /* 0x000fe20000400000 */
[--C-:B------:R-:W-:Y:S01]  /*27c0*/  FFMA R9, R9, UR7, -R172.reuse ;  /* 0x0000000709097c23 */ /* 0x100fe200080008ac */
[-C--:B------:R-:W-:Y:S01]  /*27d0*/  LEA.HI.X.SX32 R157, R152, R69.reuse, 0x1, P6 ;  /* 0x00000045989d7211 */ /* 0x080fe200030f0eff */
[----:B------:R-:W-:Y:S01]  /*27e0*/  FMUL R5, R6, 1.4426950216293334961 ;  /* 0x3fb8aa3b06057820 */ /* 0x000fe20000400000 */
[--C-:B------:R-:W-:Y:S01]  /*27f0*/  FFMA R10, R10, UR7, -R172.reuse ;  /* 0x000000070a0a7c23 */ /* 0x100fe200080008ac */
[-C--:B------:R-:W-:Y:S01]  /*2800*/  IADD3 R152, P6, PT, R175, R68.reuse, RZ ;  /* 0x00000044af987210 */ /* 0x080fe20007fde0ff */
[----:B------:R-:W-:Y:S01]  /*2810*/  FMUL R6, R7, 1.4426950216293334961 ;  /* 0x3fb8aa3b07067820 */ /* 0x000fe20000400000 */
[-C--:B------:R-:W-:Y:S01]  /*2820*/  LEA.HI.X.SX32 R155, R155, R69.reuse, 0x1, P5 ;  /* 0x000000459b9b7211 */ /* 0x080fe200028f0eff */
[--C-:B------:R-:W-:Y:S01]  /*2830*/  FFMA R11, R11, UR7, -R172.reuse ;  /* 0x000000070b0b7c23 */ /* 0x100fe200080008ac */
[-C--:B------:R-:W-:Y:S01]  /*2840*/  IADD3 R150, P5, PT, R169, R68.reuse, RZ ;  /* 0x00000044a9967210 */ /* 0x080fe20007fbe0ff */
[----:B------:R-:W-:Y:S01]  /*2850*/  FMUL R7, R8, 1.4426950216293334961 ;  /* 0x3fb8aa3b08077820 */ /* 0x000fe20000400000 */
[--C-:B------:R-:W-:Y:S01]  /*2860*/  FFMA R12, R12, UR7, -R172.reuse ;  /* 0x000000070c0c7c23 */ /* 0x100fe200080008ac */
[--C-:B------:R-:W-:Y:S01]  /*2870*/  FFMA R4, R4, UR7, -R172.reuse ;  /* 0x0000000704047c23 */ /* 0x100fe200080008ac */
[----:B------:R-:W-:Y:S01]  /*2880*/  FMUL R8, R9, 1.4426950216293334961 ;  /* 0x3fb8aa3b09087820 */ /* 0x000fe20000400000 */
[--C-:B------:R-:W-:Y:S01]  /*2890*/  FFMA R13, R13, UR7, -R172.reuse ;  /* 0x000000070d0d7c23 */ /* 0x100fe200080008ac */
[----:B------:R-:W-:Y:S01]  /*28a0*/  FMUL R9, R10, 1.4426950216293334961 ;  /* 0x3fb8aa3b0a097820 */ /* 0x000fe20000400000 */
[-C--:B------:R-:W-:Y:S01]  /*28b0*/  LEA.HI.X.SX32 R153, R153, R69.reuse, 0x1, P6 ;  /* 0x0000004599997211 */ /* 0x080fe200030f0eff */
        /* <DEDUP_REMOVED lines=8> */
[----:B------:R-:W-:Y:S01]  /*2940*/  FMUL R4, R4, 1.4426950216293334961 ;  /* 0x3fb8aa3b04047820 */ /* 0x000fe20000400000 */
[----:B------:R-:W-:Y:S01]  /*2950*/  FMUL R12, R13, 1.4426950216293334961 ;  /* 0x3fb8aa3b0d0c7820 */ /* 0x000fe20000400000 */
        /* <DEDUP_REMOVED lines=14> */
[--C-:B------:R-:W-:Y:S01]  /*2a40*/  FFMA R22, R22, UR7, -R172.reuse ;  /* 0x0000000716167c23 */ /* 0x100fe200080008ac */
[----:B------:R-:W-:Y:S01]  /*2a50*/  MUFU.EX2 R4, R4 ;  /* 0x0000000400047308 */ /* 0x000fe20000000800 */
[----:B------:R-:W-:Y:S01]  /*2a60*/  FMUL R18, R19, 1.4426950216293334961 ;  /* 0x3fb8aa3b13127820 */ /* 0x000fe20000400000 */
[--C-:B------:R-:W-:Y:S01]  /*2a70*/  FFMA R23, R23, UR7, -R172.reuse ;  /* 0x0000000717177c23 */ /* 0x100fe200080008ac */
[-C--:B------:R-:W-:Y:S01]  /*2a80*/  LEA.HI.X.SX32 R163, R163, R69.reuse, 0x1, P6 ;  /* 0x00000045a3a37211 */ /* 0x080fe200030f0eff */
[----:B------:R-:W-:Y:S01]  /*2a90*/  FMUL R19, R20, 1.4426950216293334961 ;  /* 0x3fb8aa3b14137820 */ /* 0x000fe20000400000 */
[--C-:B------:R-:W-:Y:S01]  /*2aa0*/  FFMA R24, R24, UR7, -R172.reuse ;  /* 0x0000000718187c23 */ /* 0x100fe200080008ac */
[-C--:B------:R-:W-:Y:S01]  /*2ab0*/  IADD3 R158, P6, PT, R158, R68.reuse, RZ ;  /* 0x000000449e9e7210 */ /* 0x080fe20007fde0ff */
[--C-:B------:R-:W-:Y:S01]  /*2ac0*/  FFMA R25, R25, UR7, -R172.reuse ;  /* 0x0000000719197c23 */ /* 0x100fe200080008ac */
[----:B------:R-:W0:Y:S01]  /*2ad0*/  MUFU.EX2 R3, R3 ;  /* 0x0000000300037308 */ /* 0x000e220000000800 */
[-C--:B------:R-:W-:Y:S01]  /*2ae0*/  LEA.HI.X.SX32 R161, R161, R69.reuse, 0x1, P5 ;  /* 0x00000045a1a17211 */ /* 0x080fe200028f0eff */
[----:B------:R-:W-:Y:S01]  /*2af0*/  FMUL R20, R21, 1.4426950216293334961 ;  /* 0x3fb8aa3b15147820 */ /* 0x000fe20000400000 */
[-C--:B------:R-:W-:Y:S01]  /*2b00*/  IADD3 R178, P5, PT, R178, R68.reuse, RZ ;  /* 0x00000044b2b27210 */ /* 0x080fe20007fbe0ff */
[----:B------:R-:W-:Y:S01]  /*2b10*/  FMUL R21, R22, 1.4426950216293334961 ;  /* 0x3fb8aa3b16157820 */ /* 0x000fe20000400000 */
[-C--:B------:R-:W-:Y:S01]  /*2b20*/  LEA.HI.X.SX32 R149, R149, R69.reuse, 0x1, P4 ;  /* 0x0000004595957211 */ /* 0x080fe200020f0eff */
[--C-:B------:R-:W-:Y:S01]  /*2b30*/  FFMA R26, R26, UR7, -R172.reuse ;  /* 0x000000071a1a7c23 */ /* 0x100fe200080008ac */
[-C--:B------:R-:W-:Y:S01]  /*2b40*/  IADD3 R176, P4, PT, R176, R68.reuse, RZ ;  /* 0x00000044b0b07210 */ /* 0x080fe20007f9e0ff */
[----:B------:R-:W1:Y:S01]  /*2b50*/  MUFU.EX2 R5, R5 ;  /* 0x0000000500057308 */ /* 0x000e620000000800 */
        /* <DEDUP_REMOVED lines=11> */
[----:B------:R-:W2:Y:S01]  /*2c10*/  MUFU.EX2 R6, R6 ;  /* 0x0000000600067308 */ /* 0x000ea20000000800 */
        /* <DEDUP_REMOVED lines=9> */
[-C--:B------:R-:W-:Y:S01]  /*2cb0*/  LEA.HI.X.SX32 R175, R175, R69.reuse, 0x1, P6 ;  /* 0x00000045afaf7211 */ /* 0x080fe200030f0eff */
[----:B------:R-:W-:Y:S01]  /*2cc0*/  FMUL R29, R30, 1.4426950216293334961 ;  /* 0x3fb8aa3b1e1d7820 */ /* 0x000fe20000400000 */
[--C-:B------:R-:W-:Y:S01]  /*2cd0*/  FFMA R34, R34, UR7, -R172.reuse ;  /* 0x0000000722227c23 */ /* 0x100fe200080008ac */
[----:B------:R-:W4:Y:S01]  /*2ce0*/  MUFU.EX2 R7, R7 ;  /* 0x0000000700077308 */ /* 0x000f220000000800 */
[-C--:B------:R-:W-:Y:S01]  /*2cf0*/  IADD3 R192, P6, PT, R247, R68.reuse, RZ ;  /* 0x00000044f7c07210 */ /* 0x080fe20007fde0ff */
        /* <DEDUP_REMOVED lines=12> */
[----:B------:R-:W2:Y:S01]  /*2dc0*/  MUFU.EX2 R8, R8 ;  /* 0x0000000800087308 */ /* 0x000ea20000000800 */
[-C--:B------:R-:W-:Y:S01]  /*2dd0*/  LEA.HI.X.SX32 R193, R191, R69.reuse, 0x1, P6 ;  /* 0x00000045bfc17211 */ /* 0x080fe200030f0eff */
[----:B------:R-:W-:Y:S01]  /*2de0*/  FMUL R34, R35, 1.4426950216293334961 ;  /* 0x3fb8aa3b23227820 */ /* 0x000fe20000400000 */
[----:B------:R-:W-:Y:S01]  /*2df0*/  FFMA R39, R39, UR7, -R172 ;  /* 0x0000000727277c23 */ /* 0x000fe200080008ac */
[-C--:B------:R-:W-:Y:S01]  /*2e00*/  IADD3 R182, P6, PT, R243, R68.reuse, RZ ;  /* 0x00000044f3b67210 */ /* 0x080fe20007fde0ff */
[----:B------:R-:W-:Y:S01]  /*2e10*/  FMUL R35, R36, 1.4426950216293334961 ;  /* 0x3fb8aa3b24237820 */ /* 0x000fe20000400000 */
[-C--:B------:R-:W-:Y:S01]  /*2e20*/  LEA.HI.X.SX32 R191, R185, R69.reuse, 0x1, P5 ;  /* 0x00000045b9bf7211 */ /* 0x080fe200028f0eff */
[----:B0-----:R-:W-:Y:S01]  /*2e30*/  FADD R232, R4, R3 ;  /* 0x0000000304e87221 */ /* 0x001fe20000000000 */
[-C--:B------:R-:W-:Y:S01]  /*2e40*/  IADD3 R180, P5, PT, R241, R68.reuse, RZ ;  /* 0x00000044f1b47210 */ /* 0x080fe20007fbe0ff */
[----:B------:R-:W-:Y:S01]  /*2e50*/  FMUL R36, R37, 1.4426950216293334961 ;  /* 0x3fb8aa3b25247820 */ /* 0x000fe20000400000 */
[-C--:B------:R-:W-:Y:S01]  /*2e60*/  LEA.HI.X.SX32 R185, R183, R69.reuse, 0x1, P4 ;  /* 0x00000045b7b97211 */ /* 0x080fe200020f0eff */
[----:B------:R-:W-:Y:S01]  /*2e70*/  FMUL R37, R38, 1.4426950216293334961 ;  /* 0x3fb8aa3b26257820 */ /* 0x000fe20000400000 */
[-C--:B------:R-:W-:Y:S01]  /*2e80*/  IADD3 R200, P4, PT, R239, R68.reuse, RZ ;  /* 0x00000044efc87210 */ /* 0x080fe20007f9e0ff */
[----:B------:R-:W0:Y:S01]  /*2e90*/  MUFU.EX2 R9, R9 ;  /* 0x0000000900097308 */ /* 0x000e220000000800 */
[----:B------:R-:W-:Y:S01]  /*2ea0*/  FMUL R38, R39, 1.4426950216293334961 ;  /* 0x3fb8aa3b27267820 */ /* 0x000fe20000400000 */
[-C--:B------:R-:W-:Y:S01]  /*2eb0*/  LEA.HI.X.SX32 R183, R181, R69.reuse, 0x1, P6 ;  /* 0x00000045b5b77211 */ /* 0x080fe200030f0eff */
[----:B-1----:R-:W-:Y:S01]  /*2ec0*/  FADD R39, R5, R232 ;  /* 0x000000e805277221 */ /* 0x002fe20000000000 */
[-C--:B------:R-:W-:Y:S01]  /*2ed0*/  LEA.HI.X.SX32 R181, R201, R69.reuse, 0x1, P5 ;  /* 0x00000045c9b57211 */ /* 0x080fe200028f0eff */
[--C-:B------:R-:W-:Y:S01]  /*2ee0*/  FFMA R40, R40, UR7, -R172.reuse ;  /* 0x0000000728287c23 */ /* 0x100fe200080008ac */
[-C--:B------:R-:W-:Y:S01]  /*2ef0*/  IADD3 R196, P5, PT, R235, R68.reuse, RZ ;  /* 0x00000044ebc47210 */ /* 0x080fe20007fbe0ff */
[--C-:B------:R-:W-:Y:S01]  /*2f00*/  FFMA R41, R41, UR7, -R172.reuse ;  /* 0x0000000729297c23 */ /* 0x100fe200080008ac */
[-C--:B------:R-:W-:Y:S01]  /*2f10*/  LEA.HI.X.SX32 R201, R197, R69.reuse, 0x1, P4 ;  /* 0x00000045c5c97211 */ /* 0x080fe200020f0eff */
[----:B------:R-:W1:Y:S01]  /*2f20*/  MUFU.EX2 R10, R10 ;  /* 0x0000000a000a7308 */ /* 0x000e620000000800 */
[----:B------:R-:W-:Y:S01]  /*2f30*/  IADD3 R194, P4, PT, R233, R68, RZ ;  /* 0x00000044e9c27210 */ /* 0x000fe20007f9e0ff */
[----:B--2---:R-:W-:Y:S01]  /*2f40*/  FADD R232, R6, R39 ;  /* 0x0000002706e87221 */ /* 0x004fe20000000000 */
[-C--:B------:R-:W-:Y:S01]  /*2f50*/  LEA.HI.X.SX32 R197, R195, R69.reuse, 0x1, P5 ;  /* 0x00000045c3c57211 */ /* 0x080fe200028f0eff */
[----:B------:R-:W-:Y:S01]  /*2f60*/  FFMA R42, R42, UR7, -R172 ;  /* 0x000000072a2a7c23 */ /* 0x000fe200080008ac */
[----:B------:R-:W-:Y:S01]  /*2f70*/  LEA.HI.X.SX32 R195, R231, R69, 0x1, P4 ;  /* 0x00000045e7c37211 */ /* 0x000fe200020f0eff */
[----:B----4-:R-:W-:Y:S01]  /*2f80*/  FADD R231, R7, R232 ;  /* 0x000000e807e77221 */ /* 0x010fe20000000000 */
[--C-:B------:R-:W-:Y:S01]  /*2f90*/  FFMA R43, R43, UR7, -R172.reuse ;  /* 0x000000072b2b7c23 */ /* 0x100fe200080008ac */
[----:B------:R-:W2:Y:S01]  /*2fa0*/  MUFU.EX2 R11, R11 ;  /* 0x0000000b000b7308 */ /* 0x000ea20000000800 */
[--C-:B------:R-:W-:Y:S01]  /*2fb0*/  FFMA R44, R44, UR7, -R172.reuse ;  /* 0x000000072c2c7c23 */ /* 0x100fe200080008ac */
[----:B------:R-:W-:Y:S01]  /*2fc0*/  FADD R232, R8, R231 ;  /* 0x000000e708e87221 */ /* 0x000fe20000000000 */
[----:B------:R-:W-:Y:S01]  /*2fd0*/  FMUL R39, R40, 1.4426950216293334961 ;  /* 0x3fb8aa3b28277820 */ /* 0x000fe20000400000 */
[----:B------:R-:W-:Y:S01]  /*2fe0*/  FMUL R40, R41, 1.4426950216293334961 ;  /* 0x3fb8aa3b29287820 */ /* 0x000fe20000400000 */
[--C-:B------:R-:W-:Y:S01]  /*2ff0*/  FFMA R45, R45, UR7, -R172.reuse ;  /* 0x000000072d2d7c23 */ /* 0x100fe200080008ac */
[--C-:B------:R-:W-:Y:S01]  /*3000*/  FFMA R46, R46, UR7, -R172.reuse ;  /* 0x000000072e2e7c23 */ /* 0x100fe200080008ac */
[----:B------:R-:W-:Y:S01]  /*3010*/  FFMA R47, R47, UR7, -R172 ;  /* 0x000000072f2f7c23 */ /* 0x000fe200080008ac */
[----:B------:R-:W4:Y:S01]  /*3020*/  MUFU.EX2 R12, R12 ;  /* 0x0000000c000c7308 */ /* 0x000f220000000800 */
[----:B0-----:R-:W-:Y:S01]  /*3030*/  FADD R41, R9, R232 ;  /* 0x000000e809297221 */ /* 0x001fe20000000000 */
[--C-:B------:R-:W-:Y:S01]  /*3040*/  FFMA R48, R48, UR7, -R172.reuse ;  /* 0x0000000730307c23 */ /* 0x100fe200080008ac */
[--C-:B------:R-:W-:Y:S01]  /*3050*/  FFMA R49, R49, UR7, -R172.reuse ;  /* 0x0000000731317c23 */ /* 0x100fe200080008ac */
[--C-:B------:R-:W-:Y:S01]  /*3060*/  FFMA R50, R50, UR7, -R172.reuse ;  /* 0x0000000732327c23 */ /* 0x100fe200080008ac */
[--C-:B------:R-:W-:Y:S01]  /*3070*/  FFMA R51, R51, UR7, -R172.reuse ;  /* 0x0000000733337c23 */ /* 0x100fe200080008ac */
[--C-:B------:R-:W-:Y:S01]  /*3080*/  FFMA R52, R52, UR7, -R172.reuse ;  /* 0x0000000734347c23 */ /* 0x100fe200080008ac */
[--C-:B------:R-:W-:Y:S01]  /*3090*/  FFMA R53, R53, UR7, -R172.reuse ;  /* 0x0000000735357c23 */ /* 0x100fe200080008ac */
[----:B------:R-:W0:Y:S01]  /*30a0*/  MUFU.EX2 R13, R13 ;  /* 0x0000000d000d7308 */ /* 0x000e220000000800 */
[----:B-1----:R-:W-:Y:S01]  /*30b0*/  FADD R232, R10, R41 ;  /* 0x000000290ae87221 */ /* 0x002fe20000000000 */
[--C-:B------:R-:W-:Y:S01]  /*30c0*/  FFMA R56, R56, UR7, -R172.reuse ;  /* 0x0000000738387c23 */ /* 0x100fe200080008ac */
[--C-:B------:R-:W-:Y:S01]  /*30d0*/  FFMA R57, R57, UR7, -R172.reuse ;  /* 0x0000000739397c23 */ /* 0x100fe200080008ac */
[--C-:B------:R-:W-:Y:S01]  /*30e0*/  FFMA R55, R55, UR7, -R172.reuse ;  /* 0x0000000737377c23 */ /* 0x100fe200080008ac */
[--C-:B------:R-:W-:Y:S01]  /*30f0*/  FFMA R60, R60, UR7, -R172.reuse ;  /* 0x000000073c3c7c23 */ /* 0x100fe200080008ac */
[--C-:B------:R-:W-:Y:S01]  /*3100*/  FFMA R61, R61, UR7, -R172.reuse ;  /* 0x000000073d3d7c23 */ /* 0x100fe200080008ac */
[----:B------:R-:W-:Y:S01]  /*3110*/  FFMA R59, R59, UR7, -R172 ;  /* 0x000000073b3b7c23 */ /* 0x000fe200080008ac */
[----:B------:R-:W1:Y:S01]  /*3120*/  MUFU.EX2 R14, R14 ;  /* 0x0000000e000e7308 */ /* 0x000e620000000800 */
[----:B--2---:R-:W-:Y:S01]  /*3130*/  FADD R231, R11, R232 ;  /* 0x000000e80be77221 */ /* 0x004fe20000000000 */
[--C-:B------:R-:W-:Y:S01]  /*3140*/  FFMA R62, R62, UR7, -R172.reuse ;  /* 0x000000073e3e7c23 */ /* 0x100fe200080008ac */
[--C-:B------:R-:W-:Y:S01]  /*3150*/  FFMA R63, R63, UR7, -R172.reuse ;  /* 0x000000073f3f7c23 */ /* 0x100fe200080008ac */
[--C-:B------:R-:W-:Y:S01]  /*3160*/  FFMA R64, R64, UR7, -R172.reuse ;  /* 0x0000000740407c23 */ /* 0x100fe200080008ac */
[--C-:B------:R-:W-:Y:S01]  /*3170*/  FFMA R65, R65, UR7, -R172.reuse ;  /* 0x0000000741417c23 */ /* 0x100fe200080008ac */
[--C-:B------:R-:W-:Y:S01]  /*3180*/  FFMA R66, R66, UR7, -R172.reuse ;  /* 0x0000000742427c23 */ /* 0x100fe200080008ac */
[----:B------:R-:W-:Y:S01]  /*3190*/  FFMA R67, R67, UR7, -R172 ;  /* 0x0000000743437c23 */ /* 0x000fe200080008ac */
[----:B------:R-:W2:Y:S01]  /*31a0*/  MUFU.EX2 R15, R15 ;  /* 0x0000000f000f7308 */ /* 0x000ea20000000800 */
[----:B----4-:R-:W-:Y:S01]  /*31b0*/  FADD R232, R12, R231 ;  /* 0x000000e70ce87221 */ /* 0x010fe20000000000 */
[----:B------:R-:W-:Y:S01]  /*31c0*/  FMUL R41, R42, 1.4426950216293334961 ;  /* 0x3fb8aa3b2a297820 */ /* 0x000fe20000400000 */
[----:B------:R-:W-:Y:S01]  /*31d0*/  FMUL R42, R43, 1.4426950216293334961 ;  /* 0x3fb8aa3b2b2a7820 */ /* 0x000fe20000400000 */
[----:B------:R-:W-:Y:S01]  /*31e0*/  PRMT R203, RZ, 0x7610, R203 ;  /* 0x00007610ffcb7816 */ /* 0x000fe200000000cb */
[----:B------:R4:W5:Y:S01]  /*31f0*/  @P2 LDG.E.U16 R229, desc[UR28][R68.64] ;  /* 0x0000001c44e52981 */ /* 0x000962000c1e1500 */
[----:B------:R-:W-:-:S02]  /*3200*/  PRMT R204, RZ, 0x7610, R204 ;  /* 0x00007610ffcc7816 */ /* 0x000fc400000000cc */
[----:B------:R-:W2:Y:S01]  /*3210*/  MUFU.EX2 R16, R16 ;  /* 0x0000001000107308 */ /* 0x000ea20000000800 */
[----:B0-----:R-:W-:Y:S01]  /*3220*/  FADD R43, R13, R232 ;  /* 0x000000e80d2b7221 */ /* 0x001fe20000000000 */
[----:B------:R-:W-:Y:S01]  /*3230*/  PRMT R205, RZ, 0x7610, R205 ;  /* 0x00007610ffcd7816 */ /* 0x000fe200000000cd */
[----:B------:R4:W5:Y:S01]  /*3240*/  @P2 LDG.E.U16 R221, desc[UR28][R156.64] ;  /* 0x0000001c9cdd2981 */ /* 0x000962000c1e1500 */
[----:B------:R-:W-:Y:S02]  /*3250*/  PRMT R226, RZ, 0x7610, R226 ;  /* 0x00007610ffe27816 */ /* 0x000fe400000000e2 */
[----:B------:R-:W-:Y:S01]  /*3260*/  PRMT R206, RZ, 0x7610, R206 ;  /* 0x00007610ffce7816 */ /* 0x000fe200000000ce */
[----:B------:R4:W5:Y:S01]  /*3270*/  @P2 LDG.E.U16 R228, desc[UR28][R134.64] ;  /* 0x0000001c86e42981 */ /* 0x000962000c1e1500 */
[----:B------:R-:W0:Y:S01]  /*3280*/  MUFU.EX2 R17, R17 ;  /* 0x0000001100117308 */ /* 0x000e220000000800 */
[----:B-1----:R-:W-:Y:S01]  /*3290*/  FADD R232, R14, R43 ;  /* 0x0000002b0ee87221 */ /* 0x002fe20000000000 */
[----:B------:R-:W-:Y:S01]  /*32a0*/  PRMT R207, RZ, 0x7610, R207 ;  /* 0x00007610ffcf7816 */ /* 0x000fe200000000cf */
[----:B------:R4:W5:Y:S01]  /*32b0*/  @P2 LDG.E.U16 R186, desc[UR28][R148.64] ;  /* 0x0000001c94ba2981 */ /* 0x000962000c1e1500 */
[----:B------:R-:W-:-:S02]  /*32c0*/  PRMT R208, RZ, 0x7610, R208 ;  /* 0x00007610ffd07816 */ /* 0x000fc400000000d0 */
[----:B------:R-:W-:Y:S01]  /*32d0*/  PRMT R225, RZ, 0x7610, R225 ;  /* 0x00007610ffe17816 */ /* 0x000fe200000000e1 */
[----:B------:R4:W5:Y:S01]  /*32e0*/  @P2 LDG.E.U16 R188, desc[UR28][R154.64] ;  /* 0x0000001c9abc2981 */ /* 0x000962000c1e1500 */
[----:B------:R-:W1:Y:S01]  /*32f0*/  MUFU.EX2 R18, R18 ;  /* 0x0000001200127308 */ /* 0x000e620000000800 */
[----:B--2---:R-:W-:Y:S01]  /*3300*/  FADD R231, R15, R232 ;  /* 0x000000e80fe77221 */ /* 0x004fe20000000000 */
[----:B------:R-:W-:Y:S01]  /*3310*/  PRMT R209, RZ, 0x7610, R209 ;  /* 0x00007610ffd17816 */ /* 0x000fe200000000d1 */
[----:B------:R4:W5:Y:S01]  /*3320*/  @P2 LDG.E.U16 R227, desc[UR28][R146.64] ;  /* 0x0000001c92e32981 */ /* 0x000962000c1e1500 */
[----:B------:R-:W-:Y:S02]  /*3330*/  PRMT R210, RZ, 0x7610, R210 ;  /* 0x00007610ffd27816 */ /* 0x000fe400000000d2 */
[----:B------:R-:W-:Y:S02]  /*3340*/  PRMT R211, RZ, 0x7610, R211 ;  /* 0x00007610ffd37816 */ /* 0x000fe400000000d3 */
[----:B------:R-:W2:Y:S01]  /*3350*/  MUFU.EX2 R19, R19 ;  /* 0x0000001300137308 */ /* 0x000ea20000000800 */
[----:B------:R-:W-:Y:S01]  /*3360*/  FADD R232, R16, R231 ;  /* 0x000000e710e87221 */ /* 0x000fe20000000000 */
[----:B------:R-:W-:Y:S01]  /*3370*/  FMUL R43, R44, 1.4426950216293334961 ;  /* 0x3fb8aa3b2c2b7820 */ /* 0x000fe20000400000 */
[----:B------:R-:W-:Y:S01]  /*3380*/  FMUL R44, R45, 1.4426950216293334961 ;  /* 0x3fb8aa3b2d2c7820 */ /* 0x000fe20000400000 */
[----:B------:R-:W-:-:S02]  /*3390*/  PRMT R224, RZ, 0x7610, R224 ;  /* 0x00007610ffe07816 */ /* 0x000fc400000000e0 */
[----:B------:R-:W-:Y:S02]  /*33a0*/  PRMT R212, RZ, 0x7610, R212 ;  /* 0x00007610ffd47816 */ /* 0x000fe400000000d4 */
[----:B------:R-:W2:Y:S01]  /*33b0*/  MUFU.EX2 R20, R20 ;  /* 0x0000001400147308 */ /* 0x000ea20000000800 */
[----:B0-----:R-:W-:Y:S01]  /*33c0*/  FADD R45, R17, R232 ;  /* 0x000000e8112d7221 */ /* 0x001fe20000000000 */
[----:B------:R-:W-:Y:S01]  /*33d0*/  PRMT R213, RZ, 0x7610, R213 ;  /* 0x00007610ffd57816 */ /* 0x000fe200000000d5 */
[----:B------:R4:W5:Y:S01]  /*33e0*/  @P2 LDG.E.U16 R187, desc[UR28][R190.64] ;  /* 0x0000001cbebb2981 */ /* 0x000962000c1e1500 */
[----:B------:R-:W-:Y:S02]  /*33f0*/  PRMT R214, RZ, 0x7610, R214 ;  /* 0x00007610ffd67816 */ /* 0x000fe400000000d6 */
[----:B------:R-:W-:Y:S02]  /*3400*/  PRMT R223, RZ, 0x7610, R223 ;  /* 0x00007610ffdf7816 */ /* 0x000fe400000000df */
[----:B------:R-:W0:Y:S01]  /*3410*/  MUFU.EX2 R21, R21 ;  /* 0x0000001500157308 */ /* 0x000e220000000800 */
[----:B-1----:R-:W-:Y:S01]  /*3420*/  FADD R232, R18, R45 ;  /* 0x0000002d12e87221 */ /* 0x002fe20000000000 */
[----:B------:R-:W-:Y:S01]  /*3430*/  PRMT R215, RZ, 0x7610, R215 ;  /* 0x00007610ffd77816 */ /* 0x000fe200000000d7 */
[----:B------:R4:W5:Y:S01]  /*3440*/  @P2 LDG.E.U16 R189, desc[UR28][R158.64] ;  /* 0x0000001c9ebd2981 */ /* 0x000962000c1e1500 */
[----:B------:R-:W-:-:S02]  /*3450*/  PRMT R216, RZ, 0x7610, R216 ;  /* 0x00007610ffd87816 */ /* 0x000fc400000000d8 */
[----:B------:R-:W-:Y:S02]  /*3460*/  PRMT R217, RZ, 0x7610, R217 ;  /* 0x00007610ffd97816 */ /* 0x000fe400000000d9 */
[----:B------:R-:W1:Y:S01]  /*3470*/  MUFU.EX2 R22, R22 ;  /* 0x0000001600167308 */ /* 0x000e620000000800 */
[----:B--2---:R-:W-:Y:S01]  /*3480*/  FADD R231, R19, R232 ;  /* 0x000000e813e77221 */ /* 0x004fe20000000000 */
[----:B------:R-:W-:Y:S02]  /*3490*/  PRMT R222, RZ, 0x7610, R222 ;  /* 0x00007610ffde7816 */ /* 0x000fe400000000de */
[----:B------:R-:W-:Y:S02]  /*34a0*/  PRMT R218, RZ, 0x7610, R218 ;  /* 0x00007610ffda7816 */ /* 0x000fe400000000da */
[----:B------:R-:W-:Y:S02]  /*34b0*/  PRMT R219, RZ, 0x7610, R219 ;  /* 0x00007610ffdb7816 */ /* 0x000fe400000000db */
[----:B------:R-:W2:Y:S01]  /*34c0*/  MUFU.EX2 R23, R23 ;  /* 0x0000001700177308 */ /* 0x000ea20000000800 */
[----:B------:R-:W-:Y:S01]  /*34d0*/  FADD R232, R20, R231 ;  /* 0x000000e714e87221 */ /* 0x000fe20000000000 */
[----:B------:R-:W-:Y:S01]  /*34e0*/  FMUL R45, R46, 1.4426950216293334961 ;  /* 0x3fb8aa3b2e2d7820 */ /* 0x000fe20000400000 */
[----:B------:R-:W-:Y:S01]  /*34f0*/  FMUL R46, R47, 1.4426950216293334961 ;  /* 0x3fb8aa3b2f2e7820 */ /* 0x000fe20000400000 */
[----:B------:R-:W-:-:S04]  /*3500*/  PRMT R220, RZ, 0x7610, R220 ;  /* 0x00007610ffdc7816 */ /* 0x000fc800000000dc */
[----:B------:R-:W2:Y:S01]  /*3510*/  MUFU.EX2 R24, R24 ;  /* 0x0000001800187308 */ /* 0x000ea20000000800 */
[----:B0-----:R-:W-:-:S07]  /*3520*/  FADD R47, R21, R232 ;  /* 0x000000e8152f7221 */ /* 0x001fce0000000000 */
[----:B------:R-:W0:Y:S01]  /*3530*/  MUFU.EX2 R25, R25 ;  /* 0x0000001900197308 */ /* 0x000e220000000800 */
[----:B-1----:R-:W-:-:S07]  /*3540*/  FADD R232, R22, R47 ;  /* 0x0000002f16e87221 */ /* 0x002fce0000000000 */
[----:B------:R-:W1:Y:S01]  /*3550*/  MUFU.EX2 R26, R26 ;  /* 0x0000001a001a7308 */ /* 0x000e620000000800 */
[----:B--2---:R-:W-:-:S07]  /*3560*/  FADD R231, R23, R232 ;  /* 0x000000e817e77221 */ /* 0x004fce0000000000 */
[----:B------:R-:W2:Y:S01]  /*3570*/  MUFU.EX2 R27, R27 ;  /* 0x0000001b001b7308 */ /* 0x000ea20000000800 */
[----:B------:R-:W-:Y:S01]  /*3580*/  FADD R232, R24, R231 ;  /* 0x000000e718e87221 */ /* 0x000fe20000000000 */
[----:B------:R-:W-:Y:S01]  /*3590*/  FMUL R47, R48, 1.4426950216293334961 ;  /* 0x3fb8aa3b302f7820 */ /* 0x000fe20000400000 */
[----:B------:R-:W-:-:S05]  /*35a0*/  FMUL R48, R49, 1.4426950216293334961 ;  /* 0x3fb8aa3b31307820 */ /* 0x000fca0000400000 */
        /* <DEDUP_REMOVED lines=15> */
[----:B--2---:R-:W-:Y:S01]  /*36a0*/  FADD R231, R31, R232 ;  /* 0x000000e81fe77221 */ /* 0x004fe20000000000 */
[----:B------:R-:W-:-:S06]  /*36b0*/  FMUL R51, R52, 1.4426950216293334961 ;  /* 0x3fb8aa3b34337820 */ /* 0x000fcc0000400000 */
[----:B------:R-:W2:Y:S01]  /*36c0*/  MUFU.EX2 R35, R35 ;  /* 0x0000002300237308 */ /* 0x000ea20000000800 */
[----:B------:R-:W-:Y:S01]  /*36d0*/  FADD R52, R32, R231 ;  /* 0x000000e720347221 */ /* 0x000fe20000000000 */
[----:B------:R-:W-:Y:S01]  /*36e0*/  F2FP.F16.F32.PACK_AB R4, R3, R4 ;  /* 0x000000040304723e */ /* 0x000fe200000000ff */
[----:B------:R4:W5:Y:S01]  /*36f0*/  @P2 LDG.E.U16 R202, desc[UR28][R184.64] ;  /* 0x0000001cb8ca2981 */ /* 0x000962000c1e1500 */
[----:B------:R-:W-:-:S04]  /*3700*/  IADD3 R198, P6, PT, R237, R68, RZ ;  /* 0x00000044edc67210 */ /* 0x000fc80007fde0ff */
[----:B------:R-:W2:Y:S01]  /*3710*/  MUFU.EX2 R36, R36 ;  /* 0x0000002400247308 */ /* 0x000ea20000000800 */
[----:B0-----:R-:W-:-:S07]  /*3720*/  FADD R231, R33, R52 ;  /* 0x0000003421e77221 */ /* 0x001fce0000000000 */
[----:B------:R-:W0:Y:S01]  /*3730*/  MUFU.EX2 R37, R37 ;  /* 0x0000002500257308 */ /* 0x000e220000000800 */
[----:B-1----:R-:W-:-:S07]  /*3740*/  FADD R232, R34, R231 ;  /* 0x000000e722e87221 */ /* 0x002fce0000000000 */
[----:B------:R-:W1:Y:S01]  /*3750*/  MUFU.EX2 R38, R38 ;  /* 0x0000002600267308 */ /* 0x000e620000000800 */
[----:B--2---:R-:W-:-:S07]  /*3760*/  FADD R231, R35, R232 ;  /* 0x000000e823e77221 */ /* 0x004fce0000000000 */
[----:B------:R-:W2:Y:S01]  /*3770*/  MUFU.EX2 R39, R39 ;  /* 0x0000002700277308 */ /* 0x000ea20000000800 */
[----:B------:R-:W-:-:S07]  /*3780*/  FADD R232, R36, R231 ;  /* 0x000000e724e87221 */ /* 0x000fce0000000000 */
[----:B------:R-:W2:Y:S01]  /*3790*/  MUFU.EX2 R40, R40 ;  /* 0x0000002800287308 */ /* 0x000ea20000000800 */
[----:B0-----:R-:W-:Y:S01]  /*37a0*/  FADD R231, R37, R232 ;  /* 0x000000e825e77221 */ /* 0x001fe20000000000 */
[----:B------:R-:W-:Y:S01]  /*37b0*/  FMUL R53, R53, 1.4426950216293334961 ;  /* 0x3fb8aa3b35357820 */ /* 0x000fe20000400000 */
[----:B------:R-:W-:Y:S01]  /*37c0*/  FMUL R57, R57, 1.4426950216293334961 ;  /* 0x3fb8aa3b39397820 */ /* 0x000fe20000400000 */
[----:B------:R-:W-:-:S04]  /*37d0*/  FMUL R55, R55, 1.4426950216293334961 ;  /* 0x3fb8aa3b37377820 */ /* 0x000fc80000400000 */
[----:B------:R-:W0:Y:S01]  /*37e0*/  MUFU.EX2 R41, R41 ;  /* 0x0000002900297308 */ /* 0x000e220000000800 */
[----:B-1----:R-:W-:Y:S01]  /*37f0*/  FADD R232, R38, R231 ;  /* 0x000000e726e87221 */ /* 0x002fe20000000000 */
[----:B------:R-:W-:Y:S01]  /*3800*/  FFMA R52, R54, UR7, -R172 ;  /* 0x0000000736347c23 */ /* 0x000fe200080008ac */
[----:B------:R-:W-:Y:S01]  /*3810*/  FMUL R59, R59, 1.4426950216293334961 ;  /* 0x3fb8aa3b3b3b7820 */ /* 0x000fe20000400000 */
[----:B------:R-:W-:-:S04]  /*3820*/  F2FP.F16.F32.PACK_AB R5, R6, R5 ;  /* 0x000000050605723e */ /* 0x000fc800000000ff */
[----:B------:R-:W1:Y:S01]  /*3830*/  MUFU.EX2 R42, R42 ;  /* 0x0000002a002a7308 */ /* 0x000e620000000800 */
[----:B--2---:R-:W-:Y:S01]  /*3840*/  FADD R231, R39, R232 ;  /* 0x000000e827e77221 */ /* 0x004fe20000000000 */
[----:B------:R-:W-:Y:S01]  /*3850*/  FMUL R66, R66, 1.4426950216293334961 ;  /* 0x3fb8aa3b42427820 */ /* 0x000fe20000400000 */
[----:B------:R-:W-:Y:S01]  /*3860*/  FMUL R67, R67, 1.4426950216293334961 ;  /* 0x3fb8aa3b43437820 */ /* 0x000fe20000400000 */
[----:B------:R-:W-:Y:S01]  /*3870*/  LEA.HI.X.SX32 R199, R199, R69, 0x1, P6 ;  /* 0x00000045c7c77211 */ /* 0x000fe200030f0eff */
[----:B------:R4:W5:Y:S03]  /*3880*/  @P2 LDG.E.U16 R203, desc[UR28][R152.64] ;  /* 0x0000001c98cb2981 */ /* 0x000966000c1e1500 */
[----:B------:R-:W2:Y:S01]  /*3890*/  MUFU.EX2 R43, R43 ;  /* 0x0000002b002b7308 */ /* 0x000ea20000000800 */
[----:B------:R4:W5:Y:S04]  /*38a0*/  @P2 LDG.E.U16 R204, desc[UR28][R178.64] ;  /* 0x0000001cb2cc2981 */ /* 0x000968000c1e1500 */
[----:B------:R4:W5:Y:S03]  /*38b0*/  @P2 LDG.E.U16 R205, desc[UR28][R182.64] ;  /* 0x0000001cb6cd2981 */ /* 0x000966000c1e1500 */
[----:B------:R0:W-:Y:S01]  /*38c0*/  MUFU.EX2 R54, R53 ;  /* 0x0000003500367308 */ /* 0x0001e20000000800 */
[----:B------:R4:W5:Y:S04]  /*38d0*/  @P2 LDG.E.U16 R226, desc[UR28][R144.64] ;  /* 0x0000001c90e22981 */ /* 0x000968000c1e1500 */
[----:B------:R4:W5:Y:S03]  /*38e0*/  @P2 LDG.E.U16 R206, desc[UR28][R150.64] ;  /* 0x0000001c96ce2981 */ /* 0x000966000c1e1500 */
[----:B------:R-:W2:Y:S01]  /*38f0*/  MUFU.EX2 R44, R44 ;  /* 0x0000002c002c7308 */ /* 0x000ea20000000800 */
[----:B0-----:R-:W-:Y:S01]  /*3900*/  FMUL R53, R56, 1.4426950216293334961 ;  /* 0x3fb8aa3b38357820 */ /* 0x001fe20000400000 */
[----:B------:R-:W-:Y:S01]  /*3910*/  FADD R56, R40, R231 ;  /* 0x000000e728387221 */ /* 0x000fe20000000000 */
[----:B------:R4:W5:Y:S03]  /*3920*/  @P2 LDG.E.U16 R207, desc[UR28][R176.64] ;  /* 0x0000001cb0cf2981 */ /* 0x000966000c1e1500 */
[----:B------:R-:W-:Y:S01]  /*3930*/  FADD R231, R41, R56 ;  /* 0x0000003829e77221 */ /* 0x000fe20000000000 */
[----:B------:R4:W5:Y:S01]  /*3940*/  @P2 LDG.E.U16 R208, desc[UR28][R180.64] ;  /* 0x0000001cb4d02981 */ /* 0x000962000c1e1500 */
[----:B------:R-:W0:Y:S02]  /*3950*/  MUFU.EX2 R45, R45 ;  /* 0x0000002d002d7308 */ /* 0x000e240000000800 */
[----:B-1----:R-:W-:Y:S01]  /*3960*/  FADD R232, R42, R231 ;  /* 0x000000e72ae87221 */ /* 0x002fe20000000000 */
[----:B------:R4:W5:Y:S04]  /*3970*/  @P2 LDG.E.U16 R225, desc[UR28][R142.64] ;  /* 0x0000001c8ee12981 */ /* 0x000968000c1e1500 */
[----:B------:R4:W5:Y:S01]  /*3980*/  @P2 LDG.E.U16 R209, desc[UR28][R166.64] ;  /* 0x0000001ca6d12981 */ /* 0x000962000c1e1500 */
[----:B------:R-:W1:Y:S01]  /*3990*/  MUFU.EX2 R46, R46 ;  /* 0x0000002e002e7308 */ /* 0x000e620000000800 */
[----:B--2---:R-:W-:-:S02]  /*39a0*/  FADD R231, R43, R232 ;  /* 0x000000e82be77221 */ /* 0x004fc40000000000 */
[----:B------:R4:W5:Y:S04]  /*39b0*/  @P2 LDG.E.U16 R210, desc[UR28][R174.64] ;  /* 0x0000001caed22981 */ /* 0x000968000c1e1500 */
[----:B------:R4:W5:Y:S01]  /*39c0*/  @P2 LDG.E.U16 R211, desc[UR28][R200.64] ;  /* 0x0000001cc8d32981 */ /* 0x000962000c1e1500 */
[----:B------:R-:W2:Y:S01]  /*39d0*/  MUFU.EX2 R47, R47 ;  /* 0x0000002f002f7308 */ /* 0x000ea20000000800 */
[----:B------:R-:W-:Y:S02]  /*39e0*/  FADD R232, R44, R231 ;  /* 0x000000e72ce87221 */ /* 0x000fe40000000000 */
[----:B------:R4:W5:Y:S04]  /*39f0*/  @P2 LDG.E.U16 R224, desc[UR28][R140.64] ;  /* 0x0000001c8ce02981 */ /* 0x000968000c1e1500 */
[----:B------:R4:W5:Y:S01]  /*3a00*/  @P2 LDG.E.U16 R212, desc[UR28][R164.64] ;  /* 0x0000001ca4d42981 */ /* 0x000962000c1e1500 */
[----:B------:R-:W2:Y:S01]  /*3a10*/  MUFU.EX2 R48, R48 ;  /* 0x0000003000307308 */ /* 0x000ea20000000800 */
[----:B0-----:R-:W-:-:S02]  /*3a20*/  FADD R231, R45, R232 ;  /* 0x000000e82de77221 */ /* 0x001fc40000000000 */
[----:B------:R4:W5:Y:S04]  /*3a30*/  @P2 LDG.E.U16 R213, desc[UR28][R170.64] ;  /* 0x0000001caad52981 */ /* 0x000968000c1e1500 */
[----:B------:R4:W5:Y:S01]  /*3a40*/  @P2 LDG.E.U16 R223, desc[UR28][R138.64] ;  /* 0x0000001c8adf2981 */ /* 0x000962000c1e1500 */
[----:B------:R-:W0:Y:S01]  /*3a50*/  MUFU.EX2 R49, R49 ;  /* 0x0000003100317308 */ /* 0x000e220000000800 */
[----:B-1----:R-:W-:Y:S01]  /*3a60*/  FADD R232, R46, R231 ;  /* 0x000000e72ee87221 */ /* 0x002fe20000000000 */
[----:B------:R-:W-:Y:S01]  /*3a70*/  FMUL R52, R52, 1.4426950216293334961 ;  /* 0x3fb8aa3b34347820 */ /* 0x000fe20000400000 */
[----:B------:R4:W5:Y:S04]  /*3a80*/  @P2 LDG.E.U16 R215, desc[UR28][R162.64] ;  /* 0x0000001ca2d72981 */ /* 0x000968000c1e1500 */
[----:B------:R4:W5:Y:S01]  /*3a90*/  @P2 LDG.E.U16 R216, desc[UR28][R168.64] ;  /* 0x0000001ca8d82981 */ /* 0x000962000c1e1500 */
[----:B------:R-:W1:Y:S01]  /*3aa0*/  MUFU.EX2 R50, R50 ;  /* 0x0000003200327308 */ /* 0x000e620000000800 */
[----:B--2---:R-:W-:Y:S01]  /*3ab0*/  FADD R231, R47, R232 ;  /* 0x000000e82fe77221 */ /* 0x004fe20000000000 */
[----:B------:R-:W-:Y:S01]  /*3ac0*/  FFMA R56, R58, UR7, -R172 ;  /* 0x000000073a387c23 */ /* 0x000fe200080008ac */
[----:B------:R4:W5:Y:S04]  /*3ad0*/  @P2 LDG.E.U16 R217, desc[UR28][R196.64] ;  /* 0x0000001cc4d92981 */ /* 0x000968000c1e1500 */
[----:B------:R4:W5:Y:S01]  /*3ae0*/  @P2 LDG.E.U16 R222, desc[UR28][R136.64] ;  /* 0x0000001c88de2981 */ /* 0x000962000c1e1500 */
[----:B------:R-:W2:Y:S01]  /*3af0*/  MUFU.EX2 R51, R51 ;  /* 0x0000003300337308 */ /* 0x000ea20000000800 */
[----:B------:R-:W-:-:S02]  /*3b00*/  FADD R232, R48, R231 ;  /* 0x000000e730e87221 */ /* 0x000fc40000000000 */
[----:B------:R4:W5:Y:S04]  /*3b10*/  @P2 LDG.E.U16 R218, desc[UR28][R160.64] ;  /* 0x0000001ca0da2981 */ /* 0x000968000c1e1500 */
[----:B------:R4:W5:Y:S01]  /*3b20*/  @P2 LDG.E.U16 R219, desc[UR28][R192.64] ;  /* 0x0000001cc0db2981 */ /* 0x000962000c1e1500 */
[----:B------:R0:W-:Y:S03]  /*3b30*/  MUFU.EX2 R58, R57 ;  /* 0x00000039003a7308 */ /* 0x0001e60000000800 */
[----:B------:R4:W5:Y:S05]  /*3b40*/  @P2 LDG.E.U16 R220, desc[UR28][R194.64] ;  /* 0x0000001cc2dc2981 */ /* 0x00096a000c1e1500 */
[----:B------:R-:W-:Y:S01]  /*3b50*/  MUFU.EX2 R55, R55 ;  /* 0x0000003700377308 */ /* 0x000fe20000000800 */
[----:B0-----:R-:W-:Y:S01]  /*3b60*/  FMUL R57, R60, 1.4426950216293334961 ;  /* 0x3fb8aa3b3c397820 */ /* 0x001fe20000400000 */
[----:B------:R-:W-:Y:S01]  /*3b70*/  FMUL R60, R61, 1.4426950216293334961 ;  /* 0x3fb8aa3b3d3c7820 */ /* 0x000fe20000400000 */
[----:B------:R-:W-:-:S05]  /*3b80*/  FADD R61, R49, R232 ;  /* 0x000000e8313d7221 */ /* 0x000fca0000000000 */
[----:B------:R-:W-:Y:S01]  /*3b90*/  MUFU.EX2 R59, R59 ;  /* 0x0000003b003b7308 */ /* 0x000fe20000000800 */
[----:B-1----:R-:W-:Y:S01]  /*3ba0*/  FADD R232, R50, R61 ;  /* 0x0000003d32e87221 */ /* 0x002fe20000000000 */
[----:B------:R-:W-:Y:S01]  /*3bb0*/  F2FP.F16.F32.PACK_AB R6, R8, R7 ;  /* 0x000000070806723e */ /* 0x000fe200000000ff */
[----:B------:R4:W5:Y:S05]  /*3bc0*/  @P2 LDG.E.U16 R214, desc[UR28][R198.64] ;  /* 0x0000001cc6d62981 */ /* 0x00096a000c1e1500 */
[----:B------:R-:W0:Y:S01]  /*3bd0*/  MUFU.EX2 R52, R52 ;  /* 0x0000003400347308 */ /* 0x000e220000000800 */
[----:B--2---:R-:W-:Y:S01]  /*3be0*/  FADD R231, R51, R232 ;  /* 0x000000e833e77221 */ /* 0x004fe20000000000 */
[----:B------:R-:W-:-:S06]  /*3bf0*/  FMUL R56, R56, 1.4426950216293334961 ;  /* 0x3fb8aa3b38387820 */ /* 0x000fcc0000400000 */
[----:B------:R-:W1:Y:S01]  /*3c00*/  MUFU.EX2 R53, R53 ;  /* 0x0000003500357308 */ /* 0x000e620000000800 */
[----:B------:R-:W-:-:S07]  /*3c10*/  FADD R231, R54, R231 ;  /* 0x000000e736e77221 */ /* 0x000fce0000000000 */
[----:B------:R-:W2:Y:S01]  /*3c20*/  MUFU.EX2 R56, R56 ;  /* 0x0000003800387308 */ /* 0x000ea20000000800 */
[----:B0-----:R-:W-:-:S04]  /*3c30*/  FADD R232, R52, R231 ;  /* 0x000000e734e87221 */ /* 0x001fc80000000000 */
[----:B------:R-:W-:Y:S01]  /*3c40*/  FADD R232, R55, R232 ;  /* 0x000000e837e87221 */ /* 0x000fe20000000000 */
[----:B------:R-:W-:Y:S02]  /*3c50*/  FMUL R61, R62, 1.4426950216293334961 ;  /* 0x3fb8aa3b3e3d7820 */ /* 0x000fe40000400000 */
[----:B------:R-:W0:Y:S01]  /*3c60*/  MUFU.EX2 R57, R57 ;  /* 0x0000003900397308 */ /* 0x000e220000000800 */
[----:B-1----:R-:W-:Y:S01]  /*3c70*/  FADD R3, R53, R232 ;  /* 0x000000e835037221 */ /* 0x002fe20000000000 */
[----:B------:R-:W-:Y:S01]  /*3c80*/  FMUL R62, R63, 1.4426950216293334961 ;  /* 0x3fb8aa3b3f3e7820 */ /* 0x000fe20000400000 */
[----:B------:R-:W-:Y:S02]  /*3c90*/  F2FP.F16.F32.PACK_AB R7, R10, R9 ;  /* 0x000000090a07723e */ /* 0x000fe400000000ff */
[----:B------:R-:W-:-:S03]  /*3ca0*/  FADD R3, R58, R3 ;  /* 0x000000033a037221 */ /* 0x000fc60000000000 */
[----:B------:R-:W1:Y:S01]  /*3cb0*/  MUFU.EX2 R60, R60 ;  /* 0x0000003c003c7308 */ /* 0x000e620000000800 */
[----:B------:R-:W-:Y:S01]  /*3cc0*/  F2FP.F16.F32.PACK_AB R9, R14, R13 ;  /* 0x0000000d0e09723e */ /* 0x000fe200000000ff */
[----:B--2---:R-:W-:Y:S01]  /*3cd0*/  FADD R14, R56, R3 ;  /* 0x00000003380e7221 */ /* 0x004fe20000000000 */
[----:B------:R-:W-:Y:S01]  /*3ce0*/  FMUL R63, R64, 1.4426950216293334961 ;  /* 0x3fb8aa3b403f7820 */ /* 0x000fe20000400000 */
[----:B------:R-:W-:-:S04]  /*3cf0*/  F2FP.F16.F32.PACK_AB R10, R16, R15 ;  /* 0x0000000f100a723e */ /* 0x000fc800000000ff */
[----:B------:R-:W2:Y:S01]  /*3d00*/  MUFU.EX2 R61, R61 ;  /* 0x0000003d003d7308 */ /* 0x000ea20000000800 */
[----:B------:R-:W-:Y:S01]  /*3d10*/  FADD R16, R59, R14 ;  /* 0x0000000e3b107221 */ /* 0x000fe20000000000 */
[----:B------:R-:W-:-:S06]  /*3d20*/  FMUL R64, R65, 1.4426950216293334961 ;  /* 0x3fb8aa3b41407820 */ /* 0x000fcc0000400000 */
[----:B------:R-:W2:Y:S01]  /*3d30*/  MUFU.EX2 R62, R62 ;  /* 0x0000003e003e7308 */ /* 0x000ea20000000800 */
[----:B0-----:R-:W-:Y:S01]  /*3d40*/  FADD R3, R57, R16 ;  /* 0x0000001039037221 */ /* 0x001fe20000000000 */
[----:B------:R-:W-:Y:S02]  /*3d50*/  F2FP.F16.F32.PACK_AB R8, R12, R11 ;  /* 0x0000000b0c08723e */ /* 0x000fe400000000ff */
[----:B------:R-:W-:-:S04]  /*3d60*/  F2FP.F16.F32.PACK_AB R12, R20, R19 ;  /* 0x00000013140c723e */ /* 0x000fc800000000ff */
[----:B------:R-:W0:Y:S01]  /*3d70*/  MUFU.EX2 R63, R63 ;  /* 0x0000003f003f7308 */ /* 0x000e220000000800 */
[----:B-1----:R-:W-:-:S07]  /*3d80*/  FADD R20, R60, R3 ;  /* 0x000000033c147221 */ /* 0x002fce0000000000 */
[----:B------:R-:W1:Y:S01]  /*3d90*/  MUFU.EX2 R64, R64 ;  /* 0x0000004000407308 */ /* 0x000e620000000800 */
[----:B--2---:R-:W-:Y:S01]  /*3da0*/  FADD R3, R61, R20 ;  /* 0x000000143d037221 */ /* 0x004fe20000000000 */
[----:B------:R-:W-:Y:S02]  /*3db0*/  F2FP.F16.F32.PACK_AB R20, R36, R35 ;  /* 0x000000232414723e */ /* 0x000fe400000000ff */
[----:B------:R-:W-:-:S04]  /*3dc0*/  F2FP.F16.F32.PACK_AB R15, R26, R25 ;  /* 0x000000191a0f723e */ /* 0x000fc800000000ff */
[----:B------:R-:W2:Y:S01]  /*3dd0*/  MUFU.EX2 R66, R66 ;  /* 0x0000004200427308 */ /* 0x000ea20000000800 */
[----:B------:R-:W-:-:S07]  /*3de0*/  FADD R26, R62, R3 ;  /* 0x000000033e1a7221 */ /* 0x000fce0000000000 */
[----:B------:R-:W3:Y:S01]  /*3df0*/  MUFU.EX2 R35, R67 ;  /* 0x0000004300237308 */ /* 0x000ee20000000800 */
[----:B0-----:R-:W-:Y:S01]  /*3e00*/  FADD R3, R63, R26 ;  /* 0x0000001a3f037221 */ /* 0x001fe20000000000 */
[----:B------:R-:W-:-:S03]  /*3e10*/  F2FP.F16.F32.PACK_AB R19, R34, R33 ;  /* 0x000000212213723e */ /* 0x000fc600000000ff */
[----:B-1----:R-:W-:-:S04]  /*3e20*/  FADD R3, R64, R3 ;  /* 0x0000000340037221 */ /* 0x002fc80000000000 */
[----:B--2---:R-:W-:Y:S01]  /*3e30*/  FADD R34, R66, R3 ;  /* 0x0000000342227221 */ /* 0x004fe20000000000 */
[----:B------:R-:W-:Y:S02]  /*3e40*/  F2FP.F16.F32.PACK_AB R13, R22, R21 ;  /* 0x00000015160d723e */ /* 0x000fe400000000ff */
[----:B------:R-:W-:Y:S01]  /*3e50*/  F2FP.F16.F32.PACK_AB R21, R38, R37 ;  /* 0x000000252615723e */ /* 0x000fe200000000ff */
[----:B---3--:R-:W-:Y:S01]  /*3e60*/  FADD R36, R35, R34 ;  /* 0x0000002223247221 */ /* 0x008fe20000000000 */
[----:B------:R-:W-:Y:S02]  /*3e70*/  LOP3.LUT R3, R0, 0x40, RZ, 0xc0, !PT ;  /* 0x0000004000037812 */ /* 0x000fe400078ec0ff */
[----:B------:R-:W-:Y:S02]  /*3e80*/  F2FP.F16.F32.PACK_AB R11, R18, R17 ;  /* 0x00000011120b723e */ /* 0x000fe400000000ff */
[----:B------:R4:W0:Y:S01]  /*3e90*/  SHFL.BFLY PT, R37, R36, 0x10, 0x1f ;  /* 0x0e001f0024257f89 */ /* 0x00082200000e0000 */
[----:B------:R-:W-:-:S02]  /*3ea0*/  F2FP.F16.F32.PACK_AB R14, R24, R23 ;  /* 0x00000017180e723e */ /* 0x000fc400000000ff */
[----:B------:R-:W-:Y:S02]  /*3eb0*/  F2FP.F16.F32.PACK_AB R16, R28, R27 ;  /* 0x0000001b1c10723e */ /* 0x000fe400000000ff */
[----:B------:R-:W-:Y:S02]  /*3ec0*/  F2FP.F16.F32.PACK_AB R17, R30, R29 ;  /* 0x0000001d1e11723e */ /* 0x000fe400000000ff */
[----:B------:R-:W-:Y:S02]  /*3ed0*/  F2FP.F16.F32.PACK_AB R18, R32, R31 ;  /* 0x0000001f2012723e */ /* 0x000fe400000000ff */
[----:B------:R-:W-:Y:S02]  /*3ee0*/  F2FP.F16.F32.PACK_AB R22, R40, R39 ;  /* 0x000000272816723e */ /* 0x000fe400000000ff */
[----:B------:R-:W-:Y:S02]  /*3ef0*/  F2FP.F16.F32.PACK_AB R23, R42, R41 ;  /* 0x000000292a17723e */ /* 0x000fe400000000ff */
        /* <DEDUP_REMOVED lines=12> */
[----:B------:R-:W-:Y:S01]  /*3fc0*/  LEA R230, R3, R230, 0x6 ;  /* 0x000000e603e67211 */ /* 0x000fe200078e30ff */
[----:B0---4-:R-:W-:Y:S06]  /*3fd0*/  @!P2 BRA `(.L_x_9) ;  /* 0x000000000008a947 */ /* 0x011fec0003800000 */
[----:B------:R0:W-:Y:S01]  /*3fe0*/  STTM.16dp32bit_t0_t15.x32 tmem[UR15+0x20], R4 ;  /* 0x00002004000079ed */ /* 0x0001e20008a8000f */
[----:B------:R0:W-:Y:S02]  /*3ff0*/  STTM.16dp32bit_t16_t31.x32 tmem[UR15+0x40], R4 ;  /* 0x00004004000079ed */ /* 0x0001e40008aa000f */
.L_x_9:
[C---:B0-----:R-:W-:Y:S01]  /*4000*/  LOP3.LUT R5, R230.reuse, 0x10, RZ, 0x3c, !PT ;  /* 0x00000010e6057812 */ /* 0x041fe200078e3cff */
[----:B-----5:R-:W-:Y:S01]  /*4010*/  STS.U16 [R230+UR13], R229 ;  /* 0x000000e5e6007988 */ /* 0x020fe2000800040d */
[C---:B------:R-:W-:Y:S01]  /*4020*/  LOP3.LUT R4, R230.reuse, 0x20, RZ, 0x3c, !PT ;  /* 0x00000020e6047812 */ /* 0x040fe200078e3cff */
[----:B------:R-:W-:Y:S01]  /*4030*/  UIADD3 UR20, UPT, UPT, UR11, -0x80, URZ ;  /* 0xffffff800b147890 */ /* 0x000fe2000fffe0ff */
[C---:B------:R-:W-:Y:S01]  /*4040*/  LOP3.LUT R7, R230.reuse, 0x30, RZ, 0x3c, !PT ;  /* 0x00000030e6077812 */ /* 0x040fe200078e3cff */
[----:B------:R-:W-:Y:S01]  /*4050*/  STS.U16 [R230+UR13+0x400], R221 ;  /* 0x000400dde6007988 */ /* 0x000fe2000800040d */
[C---:B------:R-:W-:Y:S02]  /*4060*/  LOP3.LUT R6, R230.reuse, 0x40, RZ, 0x3c, !PT ;  /* 0x00000040e6067812 */ /* 0x040fe400078e3cff */
[C---:B------:R-:W-:Y:S01]  /*4070*/  LOP3.LUT R22, R230.reuse, 0x60, RZ, 0x3c, !PT ;  /* 0x00000060e6167812 */ /* 0x040fe200078e3cff */
[----:B------:R-:W-:Y:S01]  /*4080*/  STS.U16 [R230+UR13+0x800], R186 ;  /* 0x000800bae6007988 */ /* 0x000fe2000800040d */
[----:B------:R-:W-:-:S03]  /*4090*/  LOP3.LUT R21, R230, 0x70, RZ, 0x3c, !PT ;  /* 0x00000070e6157812 */ /* 0x000fc600078e3cff */
[----:B------:R-:W-:Y:S04]  /*40a0*/  STS.U16 [R230+UR13+0xc00], R187 ;  /* 0x000c00bbe6007988 */ /* 0x000fe8000800040d */
[----:B------:R-:W-:Y:S04]  /*40b0*/  STS.U16 [R5+UR13+0x80], R228 ;  /* 0x000080e405007988 */ /* 0x000fe8000800040d */
[----:B------:R-:W-:Y:S04]  /*40c0*/  STS.U16 [R5+UR13+0x480], R188 ;  /* 0x000480bc05007988 */ /* 0x000fe8000800040d */
[----:B------:R-:W-:Y:S04]  /*40d0*/  STS.U16 [R5+UR13+0x880], R189 ;  /* 0x000880bd05007988 */ /* 0x000fe8000800040d */
[----:B------:R0:W-:Y:S04]  /*40e0*/  STS.U16 [R5+UR13+0xc80], R202 ;  /* 0x000c80ca05007988 */ /* 0x0001e8000800040d */
[----:B------:R-:W-:Y:S04]  /*40f0*/  STS.U16 [R4+UR13+0x100], R227 ;  /* 0x000100e304007988 */ /* 0x000fe8000800040d */
[----:B------:R-:W-:Y:S01]  /*4100*/  STS.U16 [R4+UR13+0x500], R203 ;  /* 0x000500cb04007988 */ /* 0x000fe2000800040d */
[----:B0-----:R-:W-:-:S03]  /*4110*/  LOP3.LUT R5, R230, 0x50, RZ, 0x3c, !PT ;  /* 0x00000050e6057812 */ /* 0x001fc600078e3cff */
[----:B------:R-:W-:Y:S04]  /*4120*/  STS.U16 [R4+UR13+0x900], R204 ;  /* 0x000900cc04007988 */ /* 0x000fe8000800040d */
[----:B------:R0:W-:Y:S04]  /*4130*/  STS.U16 [R4+UR13+0xd00], R205 ;  /* 0x000d00cd04007988 */ /* 0x0001e8000800040d */
[----:B------:R-:W-:Y:S04]  /*4140*/  STS.U16 [R7+UR13+0x180], R226 ;  /* 0x000180e207007988 */ /* 0x000fe8000800040d */
[----:B------:R-:W-:Y:S01]  /*4150*/  STS.U16 [R7+UR13+0x580], R206 ;  /* 0x000580ce07007988 */ /* 0x000fe2000800040d */
[----:B0-----:R-:W-:-:S03]  /*4160*/  FADD R4, -R172, -INF ;  /* 0xff800000ac047421 */ /* 0x001fc60000000100 */
[----:B------:R-:W-:Y:S01]  /*4170*/  STS.U16 [R7+UR13+0x980], R207 ;  /* 0x000980cf07007988 */ /* 0x000fe2000800040d */
[----:B------:R-:W-:-:S03]  /*4180*/  FMUL R20, R4, 1.4426950216293334961 ;  /* 0x3fb8aa3b04147820 */ /* 0x000fc60000400000 */
[----:B------:R-:W-:Y:S04]  /*4190*/  STS.U16 [R7+UR13+0xd80], R208 ;  /* 0x000d80d007007988 */ /* 0x000fe8000800040d */
[----:B------:R-:W-:Y:S01]  /*41a0*/  STS.U16 [R6+UR13+0x200], R225 ;  /* 0x000200e106007988 */ /* 0x000fe2000800040d */
[----:B------:R-:W0:Y:S03]  /*41b0*/  MUFU.EX2 R20, R20 ;  /* 0x0000001400147308 */ /* 0x000e260000000800 */
[----:B------:R-:W-:Y:S04]  /*41c0*/  STS.U16 [R6+UR13+0x600], R209 ;  /* 0x000600d106007988 */ /* 0x000fe8000800040d */
[----:B------:R-:W-:Y:S04]  /*41d0*/  STS.U16 [R6+UR13+0xa00], R210 ;  /* 0x000a00d206007988 */ /* 0x000fe8000800040d */
[----:B------:R-:W-:Y:S04]  /*41e0*/  STS.U16 [R6+UR13+0xe00], R211 ;  /* 0x000e00d306007988 */ /* 0x000fe8000800040d */
[----:B------:R-:W-:Y:S04]  /*41f0*/  STS.U16 [R5+UR13+0x280], R224 ;  /* 0x000280e005007988 */ /* 0x000fe8000800040d */
[----:B------:R-:W-:Y:S04]  /*4200*/  STS.U16 [R5+UR13+0x680], R212 ;  /* 0x000680d405007988 */ /* 0x000fe8000800040d */
[----:B------:R-:W-:Y:S04]  /*4210*/  STS.U16 [R5+UR13+0xa80], R213 ;  /* 0x000a80d505007988 */ /* 0x000fe8000800040d */
        /* <DEDUP_REMOVED lines=9> */
[----:B------:R-:W3:Y:S02]  /*42b0*/  FENCE.VIEW.ASYNC.T ;  /* 0x00000000000073c6 */ /* 0x000ee40000000200 */
[----:B---3--:R-:W-:Y:S06]  /*42c0*/  BAR.SYNC.DEFER_BLOCKING 0x0 ;  /* 0x0000000000007b1d */ /* 0x008fec0000010000 */
[----:B-1----:R-:W1:Y:S01]  /*42d0*/  LDTM.16dp32bit_t0_t15.x16 R4, tmem[UR15] ;  /* 0x0000000f000479ee */ /* 0x002e620008a00000 */
[----:B------:R-:W3:Y:S01]  /*42e0*/  LDTM.16dp32bit_t16_t31.x16 R4, tmem[UR15+0x10] ;  /* 0x0000100f000479ee */ /* 0x000ee20008a20000 */
[----:B------:R-:W-:Y:S01]  /*42f0*/  NOP ;  /* 0x0000000000007918 */ /* 0x000fe20000000000 */
[----:B0-2---:R-:W-:Y:S05]  /*4300*/  @!P2 BRA `(.L_x_10) ;  /* 0x000000000048a947 */ /* 0x005fea0003800000 */
[C---:B-1-3--:R-:W-:Y:S01]  /*4310*/  FMUL R4, R20.reuse, R4 ;  /* 0x0000000414047220 */ /* 0x04afe20000400000 */
[C---:B------:R-:W-:Y:S01]  /*4320*/  FMUL R5, R20.reuse, R5 ;  /* 0x0000000514057220 */ /* 0x040fe20000400000 */
        /* <DEDUP_REMOVED lines=13> */
[----:B------:R-:W-:-:S04]  /*4400*/  FMUL R19, R20, R19 ;  /* 0x0000001314137220 */ /* 0x000fc80000400000 */
[----:B------:R0:W-:Y:S01]  /*4410*/  STTM.16dp32bit_t0_t15.x16 tmem[UR15], R4 ;  /* 0x00000004000079ed */ /* 0x0001e20008a0000f */
[----:B------:R0:W-:Y:S02]  /*4420*/  STTM.16dp32bit_t16_t31.x16 tmem[UR15+0x10], R4 ;  /* 0x00001004000079ed */ /* 0x0001e40008a2000f */
.L_x_10:
[----:B---3--:R-:W2:Y:S02]  /*4430*/  FENCE.VIEW.ASYNC.T ;  /* 0x00000000000073c6 */ /* 0x008ea40000000200 */
[----:B--2---:R-:W-:Y:S01]  /*4440*/  BAR.SYNC.DEFER_BLOCKING 0x0 ;  /* 0x0000000000007b1d */ /* 0x004fe20000010000 */
[----:B------:R-:W-:Y:S01]  /*4450*/  FADD R37, R36, R37 ;  /* 0x0000002524257221 */ /* 0x000fe20000000000 */
[----:B------:R-:W-:Y:S02]  /*4460*/  UISETP.GE.AND UP1, UPT, UR20, 0x1, UPT ;  /* 0x000000011400788c */ /* 0x000fe4000bf26270 */
[----:B------:R-:W-:Y:S01]  /*4470*/  UIADD3 UR21, UPT, UPT, UR14, 0x20, URZ ;  /* 0x000000200e157890 */ /* 0x000fe2000fffe0ff */
[----:B------:R-:W-:Y:S01]  /*4480*/  FADD R37, R20, R37 ;  /* 0x0000002514257221 */ /* 0x000fe20000000000 */
[----:B------:R2:W-:Y:S06]  /*4490*/  MEMBAR.ALL.CTA ;  /* 0x0000000000007992 */ /* 0x0005ec0000008000 */
[----:B--2---:R-:W2:Y:S02]  /*44a0*/  FENCE.VIEW.ASYNC.S ;  /* 0x00000000000073c6 */ /* 0x004ea40000000000 */
[----:B--2---:R-:W-:Y:S06]  /*44b0*/  BAR.SYNC.DEFER_BLOCKING 0x0 ;  /* 0x0000000000007b1d */ /* 0x004fec0000010000 */
[----:B------:R-:W-:Y:S05]  /*44c0*/  @!P3 BRA `(.L_x_11) ;  /* 0x0000000000c0b947 */ /* 0x000fea0003800000 */
[----:B------:R-:W-:Y:S01]  /*44d0*/  USHF.R.U32.HI UR6, URZ, 0x4, UR13 ;  /* 0x00000004ff067899 */ /* 0x000fe2000801160d */
[----:B------:R-:W-:Y:S01]  /*44e0*/  UMOV UR4, URZ ;  /* 0x000000ff00047c82 */ /* 0x000fe20008000000 */
[----:B------:R-:W-:Y:S02]  /*44f0*/  UMOV UR5, URZ ;  /* 0x000000ff00057c82 */ /* 0x000fe40008000000 */
[----:B------:R-:W-:Y:S02]  /*4500*/  USGXT.U32 UR6, UR6, 0xe ;  /* 0x0000000e0606789a */ /* 0x000fe40008000000 */
[----:B------:R-:W-:Y:S02]  /*4510*/  UIADD3 UR8, UPT, UPT, UR14, 0x28, URZ ;  /* 0x000000280e087890 */ /* 0x000fe4000fffe0ff */
[----:B------:R-:W-:Y:S02]  /*4520*/  UIADD3 UR38, UP2, UPT, UR6, 0x2, URZ ;  /* 0x0000000206267890 */ /* 0x000fe4000ff5e0ff */
[----:B------:R-:W-:-:S02]  /*4530*/  UIADD3 UR11, UPT, UPT, UR14, 0x30, URZ ;  /* 0x000000300e0b7890 */ /* 0x000fc4000fffe0ff */
[----:B------:R-:W-:Y:S02]  /*4540*/  UIADD3.X UR39, UPT, UPT, UR4, 0x40004040, URZ, UP2, !UPT ;  /* 0x4000404004277890 */ /* 0x000fe400097fe4ff */
[----:B------:R-:W-:Y:S01]  /*4550*/  UIADD3 UR22, UPT, UPT, UR14, 0x38, URZ ;  /* 0x000000380e167890 */ /* 0x000fe2000fffe0ff */
[----:B------:R-:W-:Y:S01]  /*4560*/  UMOV UR4, UR17 ;  /* 0x0000001100047c82 */ /* 0x000fe20008000000 */
[----:B------:R-:W-:Y:S01]  /*4570*/  UIADD3.64 UR42, UPT, UPT, UR38, 0x4, URZ ;  /* 0x00000004262a7897 */ /* 0x000fe2000fffe0ff */
[----:B------:R-:W-:Y:S01]  /*4580*/  UMOV UR56, UR4 ;  /* 0x0000000400387c82 */ /* 0x000fe20008000000 */
[----:B------:R-:W-:Y:S02]  /*4590*/  UIADD3.64 UR4, UPT, UPT, UR38, 0x2, URZ ;  /* 0x0000000226047897 */ /* 0x000fe4000fffe0ff */
[----:B------:R-:W-:Y:S02]  /*45a0*/  UIADD3 UR46, UPT, UPT, UR14, 0x40, URZ ;  /* 0x000000400e2e7890 */ /* 0x000fe4000fffe0ff */
[----:B------:R-:W-:-:S02]  /*45b0*/  UIADD3.64 UR44, UPT, UPT, UR38, 0xfe, URZ ;  /* 0x000000fe262c7897 */ /* 0x000fc4000fffe0ff */
[----:B------:R-:W-:Y:S02]  /*45c0*/  UIADD3 UR47, UPT, UPT, UR14, 0x48, URZ ;  /* 0x000000480e2f7890 */ /* 0x000fe4000fffe0ff */
[----:B------:R-:W-:Y:S02]  /*45d0*/  UIADD3.64 UR48, UPT, UPT, UR38, 0x100, URZ ;  /* 0x0000010026307897 */ /* 0x000fe4000fffe0ff */
[----:B------:R-:W-:Y:S02]  /*45e0*/  UIADD3 UR52, UPT, UPT, UR14, 0x50, URZ ;  /* 0x000000500e347890 */ /* 0x000fe4000fffe0ff */
[----:B------:R-:W-:Y:S01]  /*45f0*/  UIADD3.64 UR50, UPT, UPT, UR38, 0x102, URZ ;  /* 0x0000010226327897 */ /* 0x000fe2000fffe0ff */
[----:B------:R-:W-:Y:S01]  /*4600*/  UMOV UR32, 0x0 ;  /* 0x0000000000207882 */ /* 0x000fe20000000000 */
[----:B------:R-:W-:Y:S01]  /*4610*/  UMOV UR33, 0x4080010 ;  /* 0x0408001000217882 */ /* 0x000fe20000000000 */
[----:B------:R-:W-:Y:S02]  /*4620*/  UIADD3 UR53, UPT, UPT, UR14, 0x58, URZ ;  /* 0x000000580e357890 */ /* 0x000fe4000fffe0ff */
[----:B------:R-:W-:Y:S01]  /*4630*/  UIADD3.64 UR54, UPT, UPT, UR38, 0x104, URZ ;  /* 0x0000010426367897 */ /* 0x000fe2000fffe0ff */
[----:B------:R-:W-:Y:S01]  /*4640*/  UMOV UR7, 0x40004040 ;  /* 0x4000404000077882 */ /* 0x000fe20000000000 */
[----:B------:R-:W-:Y:S01]  /*4650*/  UMOV UR30, 0x0 ;  /* 0x00000000001e7882 */ /* 0x000fe20000000000 */
[----:B------:R-:W-:Y:S01]  /*4660*/  UMOV UR31, 0x4080010 ;  /* 0x04080010001f7882 */ /* 0x000fe20000000000 */
[----:B------:R-:W-:Y:S01]  /*4670*/  UMOV UR26, 0x0 ;  /* 0x00000000001a7882 */ /* 0x000fe20000000000 */
[----:B------:R-:W-:Y:S01]  /*4680*/  UMOV UR27, 0x4080010 ;  /* 0x04080010001b7882 */ /* 0x000fe20000000000 */
[----:B------:R2:W-:Y:S01]  /*4690*/  UTCHMMA tmem[UR21], gdesc[UR6], tmem[UR14], tmem[UR32], idesc[UR33], UPT ;  /* 0x00ff2006150079ea */ /* 0x0005e2000b80000e */
        /* <DEDUP_REMOVED lines=15> */
[----:B------:R2:W-:Y:S01]  /*4790*/  UTCHMMA tmem[UR52], gdesc[UR50], tmem[UR14], tmem[UR34], idesc[UR35], UPT ;  /* 0x00ff2232340079ea */ /* 0x0005e2000b80000e */
[----:B------:R2:W-:Y:S01]  /*47a0*/  UTCHMMA tmem[UR53], gdesc[UR54], tmem[UR14], tmem[UR40], idesc[UR41], UPT ;  /* 0x00ff2836350079ea */ /* 0x0005e2000b80000e */
[----:B------:R2:W-:Y:S01]  /*47b0*/  UTCBAR [UR56], URZ ;  /* 0x000000ff380073e9 */ /* 0x0005e200080000ff */
[----:B------:R-:W-:Y:S01]  /*47c0*/  NOP ;  /* 0x0000000000007918 */ /* 0x000fe20000000000 */
.L_x_11:
[----:B------:R-:W-:Y:S01]  /*47d0*/  FSEL R172, R172, -INF , P2 ;  /* 0xff800000acac7808 */ /* 0x000fe20001000000 */
[----:B--2---:R-:W-:Y:S01]  /*47e0*/  UMOV UR7, URZ ;  /* 0x000000ff00077c82 */ /* 0x004fe20008000000 */
[----:B------:R-:W-:Y:S01]  /*47f0*/  FSEL R186, R37, 1, P2 ;  /* 0x3f80000025ba7808 */ /* 0x000fe20001000000 */
[----:B------:R-:W-:Y:S06]  /*4800*/  BRA.U !UP1, `(.L_x_12) ;  /* 0x0000002d09c87547 */ /* 0x000fec000b800000 */
[----:B------:R-:W-:Y:S01]  /*4810*/  UIADD3 UR4, UPT, UPT, UR13, 0x4000, URZ ;  /* 0x000040000d047890 */ /* 0x000fe2000fffe0ff */
[----:B------:R-:W-:Y:S01]  /*4820*/  SHF.L.U32 R173, R173, 0x7, RZ ;  /* 0x00000007adad7819 */ /* 0x000fe200000006ff */
[----:B------:R-:W-:Y:S01]  /*4830*/  UIADD3 UR7, UPT, UPT, UR13, 0x6000, URZ ;  /* 0x000060000d077890 */ /* 0x000fe2000fffe0ff */
[----:B------:R-:W-:Y:S01]  /*4840*/  HFMA2 R204, -RZ, RZ, 0, 0 ;  /* 0x00000000ffcc7431 */ /* 0x000fe200000001ff */
[----:B------:R-:W-:Y:S01]  /*4850*/  USHF.R.U32.HI UR4, URZ, 0x4, UR4 ;  /* 0x00000004ff047899 */ /* 0x000fe20008011604 */
[----:B------:R-:W-:Y:S01]  /*4860*/  MOV R203, R172 ;  /* 0x000000ac00cb7202 */ /* 0x000fe20000000f00 */
[----:B------:R-:W-:Y:S01]  /*4870*/  USHF.R.U32.HI UR7, URZ, 0x4, UR7 ;  /* 0x00000004ff077899 */ /* 0x000fe20008011607 */
[----:B------:R-:W-:Y:S01]  /*4880*/  MOV R187, R173 ;  /* 0x000000ad00bb7202 */ /* 0x000fe20000000f00 */
[----:B------:R-:W-:Y:S02]  /*4890*/  USGXT.U32 UR24, UR4, 0xe ;  /* 0x0000000e0418789a */ /* 0x000fe40008000000 */
[----:B------:R-:W-:-:S02]  /*48a0*/  USHF.L.U32 UR22, UR9, 0x7, URZ ;  /* 0x0000000709167899 */ /* 0x000fc400080006ff */
[----:B------:R-:W-:Y:S02]  /*48b0*/  USHF.R.U32.HI UR10, URZ, 0x4, UR10 ;  /* 0x00000004ff0a7899 */ /* 0x000fe4000801160a */
[----:B------:R-:W-:Y:S02]  /*48c0*/  USGXT.U32 UR26, UR7, 0xe ;  /* 0x0000000e071a789a */ /* 0x000fe40008000000 */
[----:B------:R-:W-:Y:S01]  /*48d0*/  UIADD3 UR36, UP2, UPT, UR24, 0x2, URZ ;  /* 0x0000000218247890 */ /* 0x000fe2000ff5e0ff */
[----:B------:R-:W-:Y:S01]  /*48e0*/  MOV R189, UR22 ;  /* 0x0000001600bd7c02 */ /* 0x000fe20008000f00 */
[----:B------:R-:W-:Y:S01]  /*48f0*/  UMOV UR5, URZ ;  /* 0x000000ff00057c82 */ /* 0x000fe20008000000 */
[----:B------:R-:W-:Y:S02]  /*4900*/  USGXT.U32 UR4, UR10, 0xe ;  /* 0x0000000e0a04789a */ /* 0x000fe40008000000 */
[----:B------:R-:W-:Y:S02]  /*4910*/  UIADD3 UR34, UP3, UPT, UR26, 0x80, URZ ;  /* 0x000000801a227890 */ /* 0x000fe4000ff7e0ff */
[----:B------:R-:W-:Y:S01]  /*4920*/  UIADD3.X UR37, UPT, UPT, UR5, 0x40004040, URZ, UP2, !UPT ;  /* 0x4000404005257890 */ /* 0x000fe200097fe4ff */
[----:B------:R-:W-:Y:S01]  /*4930*/  UMOV UR6, URZ ;  /* 0x000000ff00067c82 */ /* 0x000fe20008000000 */
[----:B------:R-:W-:Y:S01]  /*4940*/  UMOV UR18, 0xfffffffe ;  /* 0xfffffffe00127882 */ /* 0x000fe20000000000 */
[----:B------:R-:W-:Y:S01]  /*4950*/  UMOV UR19, 0x7fffbfdf ;  /* 0x7fffbfdf00137882 */ /* 0x000fe20000000000 */
[----:B------:R-:W-:Y:S01]  /*4960*/  UISETP.NE.U32.AND UP1, UPT, UR23, URZ, UPT ;  /* 0x000000ff1700728c */ /* 0x000fe2000bf25070 */
[----:B------:R-:W2:Y:S01]  /*4970*/  LDCU UR50, c[0x0][0x3a8] ;  /* 0x00007500ff3277ac */ /* 0x000ea20008000800 */
[----:B------:R-:W-:-:S02]  /*4980*/  UIADD3.64 UR18, UPT, UPT, UR4, -UR18, URZ ;  /* 0x8000001204127297 */ /* 0x000fc4000fffe0ff */
[----:B------:R-:W-:Y:S02]  /*4990*/  UIADD3.X UR35, UPT, UPT, UR6, 0x40004040, URZ, UP3, !UPT ;  /* 0x4000404006237890 */ /* 0x000fe40009ffe4ff */
[----:B------:R-:W-:Y:S02]  /*49a0*/  UIADD3.64 UR38, UPT, UPT, UR36, 0x2, URZ ;  /* 0x0000000224267897 */ /* 0x000fe4000fffe0ff */
[----:B------:R-:W-:Y:S02]  /*49b0*/  UIADD3.64 UR40, UPT, UPT, UR36, 0x4, URZ ;  /* 0x0000000424287897 */ /* 0x000fe4000fffe0ff */
[----:B------:R-:W-:Y:S02]  /*49c0*/  UIADD3.64 UR42, UPT, UPT, UR36, 0xfe, URZ ;  /* 0x000000fe242a7897 */ /* 0x000fe4000fffe0ff */
[----:B------:R-:W-:Y:S02]  /*49d0*/  UIADD3.64 UR44, UPT, UPT, UR36, 0x100, URZ ;  /* 0x00000100242c7897 */ /* 0x000fe4000fffe0ff */
[----:B------:R-:W-:-:S02]  /*49e0*/  UIADD3.64 UR46, UPT, UPT, UR36, 0x102, URZ ;  /* 0x00000102242e7897 */ /* 0x000fc4000fffe0ff */
[----:B------:R-:W-:Y:S01]  /*49f0*/  UIADD3.64 UR48, UPT, UPT, UR36, 0x104, URZ ;  /* 0x0000010424307897 */ /* 0x000fe2000fffe0ff */
[----:B------:R-:W-:Y:S01]  /*4a00*/  UMOV UR23, 0x1 ;  /* 0x0000000100177882 */ /* 0x000fe20000000000 */
[----:B------:R-:W-:-:S10]  /*4a10*/  UMOV UR8, URZ ;  /* 0x000000ff00087c82 */ /* 0x000fd40008000000 */
.L_x_17:
[----:B012---:R-:W-:-:S04]  /*4a20*/  IMAD.WIDE R6, R187, 0x2, R128 ;  /* 0x00000002bb067825 */ /* 0x007fc800078e0280 */
[C---:B------:R-:W-:Y:S01]  /*4a30*/  IMAD.WIDE R8, R187.reuse, 0x2, R124 ;  /* 0x00000002bb087825 */ /* 0x040fe200078e027c */
[----:B------:R0:W3:Y:S03]  /*4a40*/  LDG.E.U16 R28, desc[UR28][R6.64] ;  /* 0x0000001c061c7981 */ /* 0x0000e6000c1e1500 */
[C---:B------:R-:W-:Y:S01]  /*4a50*/  IMAD.WIDE R10, R187.reuse, 0x2, R120 ;  /* 0x00000002bb0a7825 */ /* 0x040fe200078e0278 */
[----:B------:R1:W4:Y:S03]  /*4a60*/  LDG.E.U16 R29, desc[UR28][R8.64] ;  /* 0x0000001c081d7981 */ /* 0x000326000c1e1500 */
[C---:B------:R-:W-:Y:S01]  /*4a70*/  IMAD.WIDE R16, R187.reuse, 0x2, R108 ;  /* 0x00000002bb107825 */ /* 0x040fe200078e026c */
[----:B--2---:R5:W2:Y:S03]  /*4a80*/  LDG.E.U16 R30, desc[UR28][R10.64] ;  /* 0x0000001c0a1e7981 */ /* 0x004aa6000c1e1500 */
[C---:B------:R-:W-:Y:S01]  /*4a90*/  IMAD.WIDE R4, R187.reuse, 0x2, R132 ;  /* 0x00000002bb047825 */ /* 0x040fe200078e0284 */
[----:B------:R0:W2:Y:S03]  /*4aa0*/  LDG.E.U16 R35, desc[UR28][R16.64] ;  /* 0x0000001c10237981 */ /* 0x0000a6000c1e1500 */
[C---:B------:R-:W-:Y:S01]  /*4ab0*/  IMAD.WIDE R12, R187.reuse, 0x2, R116 ;  /* 0x00000002bb0c7825 */ /* 0x040fe200078e0274 */
[----:B------:R-:W2:Y:S03]  /*4ac0*/  LDG.E.U16 R26, desc[UR28][R4.64] ;  /* 0x0000001c041a7981 */ /* 0x000ea6000c1e1500 */
[C---:B------:R-:W-:Y:S01]  /*4ad0*/  IMAD.WIDE R14, R187.reuse, 0x2, R112 ;  /* 0x00000002bb0e7825 */ /* 0x040fe200078e0270 */
[----:B------:R-:W2:Y:S03]  /*4ae0*/  LDG.E.U16 R32, desc[UR28][R12.64] ;  /* 0x0000001c0c207981 */ /* 0x000ea6000c1e1500 */
[C---:B------:R-:W-:Y:S01]  /*4af0*/  IMAD.WIDE R18, R187.reuse, 0x2, R104 ;  /* 0x00000002bb127825 */ /* 0x040fe200078e0268 */
[----:B------:R-:W2:Y:S03]  /*4b00*/  LDG.E.U16 R34, desc[UR28][R14.64] ;  /* 0x0000001c0e227981 */ /* 0x000ea6000c1e1500 */
[C---:B0-----:R-:W-:Y:S01]  /*4b10*/  IMAD.WIDE R6, R187.reuse, 0x2, R100 ;  /* 0x00000002bb067825 */ /* 0x041fe200078e0264 */
[----:B------:R0:W2:Y:S03]  /*4b20*/  LDG.E.U16 R36, desc[UR28][R18.64] ;  /* 0x0000001c12247981 */ /* 0x0000a6000c1e1500 */
[C---:B-1----:R-:W-:Y:S01]  /*4b30*/  IMAD.WIDE R8, R187.reuse, 0x2, R96 ;  /* 0x00000002bb087825 */ /* 0x042fe200078e0260 */
[----:B------:R1:W2:Y:S03]  /*4b40*/  LDG.E.U16 R37, desc[UR28][R6.64] ;  /* 0x0000001c06257981 */ /* 0x0002a6000c1e1500 */
[C---:B-----5:R-:W-:Y:S01]  /*4b50*/  IMAD.WIDE R10, R187.reuse, 0x2, R84 ;  /* 0x00000002bb0a7825 */ /* 0x060fe200078e0254 */
[----:B------:R5:W2:Y:S03]  /*4b60*/  LDG.E.U16 R38, desc[UR28][R8.64] ;  /* 0x0000001c08267981 */ /* 0x000aa6000c1e1500 */
[C---:B------:R-:W-:Y:S01]  /*4b70*/  IMAD.WIDE R16, R187.reuse, 0x2, R80 ;  /* 0x00000002bb107825 */ /* 0x040fe200078e0250 */
[----:B------:R0:W2:Y:S03]  /*4b80*/  LDG.E.U16 R41, desc[UR28][R10.64] ;  /* 0x0000001c0a297981 */ /* 0x0000a6000c1e1500 */
[C---:B------:R-:W-:Y:S01]  /*4b90*/  IMAD.WIDE R22, R187.reuse, 0x2, R88 ;  /* 0x00000002bb167825 */ /* 0x040fe200078e0258 */
[----:B------:R0:W2:Y:S03]  /*4ba0*/  LDG.E.U16 R42, desc[UR28][R16.64] ;  /* 0x0000001c102a7981 */ /* 0x0000a6000c1e1500 */
[C---:B------:R-:W-:Y:S01]  /*4bb0*/  IMAD.WIDE R24, R187.reuse, 0x2, R72 ;  /* 0x00000002bb187825 */ /* 0x040fe200078e0248 */
[----:B------:R-:W2:Y:S03]  /*4bc0*/  LDG.E.U16 R40, desc[UR28][R22.64] ;  /* 0x0000001c16287981 */ /* 0x000ea6000c1e1500 */
[C---:B------:R-:W-:Y:S01]  /*4bd0*/  IMAD.WIDE R20, R187.reuse, 0x2, R92 ;  /* 0x00000002bb147825 */ /* 0x040fe200078e025c */
[----:B------:R-:W2:Y:S03]  /*4be0*/  LDG.E.U16 R44, desc[UR28][R24.64] ;  /* 0x0000001c182c7981 */ /* 0x000ea6000c1e1500 */
[C---:B0-----:R-:W-:Y:S01]  /*4bf0*/  IMAD.WIDE R18, R187.reuse, 0x2, R76 ;  /* 0x00000002bb127825 */ /* 0x041fe200078e024c */
[----:B------:R-:W2:Y:S03]  /*4c00*/  LDG.E.U16 R39, desc[UR28][R20.64] ;  /* 0x0000001c14277981 */ /* 0x000ea6000c1e1500 */
[C---:B------:R-:W-:Y:S01]  /*4c10*/  IMAD.WIDE R4, R187.reuse, 0x2, R130 ;  /* 0x00000002bb047825 */ /* 0x040fe200078e0282 */
[----:B------:R-:W2:Y:S03]  /*4c20*/  LDG.E.U16 R43, desc[UR28][R18.64] ;  /* 0x0000001c122b7981 */ /* 0x000ea6000c1e1500 */
[C---:B-1----:R-:W-:Y:S01]  /*4c30*/  IMAD.WIDE R6, R187.reuse, 0x2, R126 ;  /* 0x00000002bb067825 */ /* 0x042fe200078e027e */
[----:B------:R0:W2:Y:S03]  /*4c40*/  LDG.E.U16 R27, desc[UR28][R4.64] ;  /* 0x0000001c041b7981 */ /* 0x0000a6000c1e1500 */
[C---:B-----5:R-:W-:Y:S01]  /*4c50*/  IMAD.WIDE R8, R187.reuse, 0x2, R122 ;  /* 0x00000002bb087825 */ /* 0x060fe200078e027a */
[----:B------:R1:W5:Y:S03]  /*4c60*/  LDG.E.U16 R22, desc[UR28][R6.64] ;  /* 0x0000001c06167981 */ /* 0x000366000c1e1500 */
[C---:B------:R-:W-:Y:S01]  /*4c70*/  IMAD.WIDE R10, R187.reuse, 0x2, R118 ;  /* 0x00000002bb0a7825 */ /* 0x040fe200078e0276 */
[----:B------:R0:W5:Y:S03]  /*4c80*/  LDG.E.U16 R23, desc[UR28][R8.64] ;  /* 0x0000001c08177981 */ /* 0x000166000c1e1500 */
[C---:B------:R-:W-:Y:S01]  /*4c90*/  IMAD.WIDE R12, R187.reuse, 0x2, R114 ;  /* 0x00000002bb0c7825 */ /* 0x040fe200078e0272 */
[----:B------:R0:W5:Y:S03]  /*4ca0*/  LDG.E.U16 R31, desc[UR28][R10.64] ;  /* 0x0000001c0a1f7981 */ /* 0x000166000c1e1500 */
[C---:B------:R-:W-:Y:S01]  /*4cb0*/  IMAD.WIDE R14, R187.reuse, 0x2, R110 ;  /* 0x00000002bb0e7825 */ /* 0x040fe200078e026e */
[----:B------:R1:W5:Y:S03]  /*4cc0*/  LDG.E.U16 R33, desc[UR28][R12.64] ;  /* 0x0000001c0c217981 */ /* 0x000366000c1e1500 */
[C---:B------:R-:W-:Y:S01]  /*4cd0*/  IMAD.WIDE R16, R187.reuse, 0x2, R106 ;  /* 0x00000002bb107825 */ /* 0x040fe200078e026a */
[----:B------:R1:W5:Y:S03]  /*4ce0*/  LDG.E.U16 R24, desc[UR28][R14.64] ;  /* 0x0000001c0e187981 */ /* 0x000366000c1e1500 */
[C---:B0-----:R-:W-:Y:S01]  /*4cf0*/  IMAD.WIDE R4, R187.reuse, 0x2, R102 ;  /* 0x00000002bb047825 */ /* 0x041fe200078e0266 */
[----:B------:R0:W5:Y:S03]  /*4d00*/  LDG.E.U16 R25, desc[UR28][R16.64] ;  /* 0x0000001c10197981 */ /* 0x000166000c1e1500 */
[----:B-1----:R-:W-:-:S02]  /*4d10*/  IMAD.WIDE R6, R187, 0x2, R98 ;  /* 0x00000002bb067825 */ /* 0x002fc400078e0262 */
[----:B------:R1:W5:Y:S02]  /*4d20*/  LDG.E.U16 R4, desc[UR28][R4.64] ;  /* 0x0000001c04047981 */ /* 0x000364000c1e1500 */
[C---:B------:R-:W-:Y:S02]  /*4d30*/  IMAD.WIDE R18, R187.reuse, 0x2, R94 ;  /* 0x00000002bb127825 */ /* 0x040fe400078e025e */
[----:B------:R0:W5:Y:S02]  /*4d40*/  LDG.E.U16 R6, desc[UR28][R6.64] ;  /* 0x0000001c06067981 */ /* 0x000164000c1e1500 */
[C---:B------:R-:W-:Y:S02]  /*4d50*/  IMAD.WIDE R20, R187.reuse, 0x2, R90 ;  /* 0x00000002bb147825 */ /* 0x040fe400078e025a */
[----:B------:R-:W5:Y:S02]  /*4d60*/  LDG.E.U16 R18, desc[UR28][R18.64] ;  /* 0x0000001c12127981 */ /* 0x000f64000c1e1500 */
[----:B------:R-:W-:-:S02]  /*4d70*/  IMAD.WIDE R8, R187, 0x2, R86 ;  /* 0x00000002bb087825 */ /* 0x000fc400078e0256 */
[----:B------:R-:W5:Y:S02]  /*4d80*/  LDG.E.U16 R20, desc[UR28][R20.64] ;  /* 0x0000001c14147981 */ /* 0x000f64000c1e1500 */
[C---:B------:R-:W-:Y:S02]  /*4d90*/  IMAD.WIDE R10, R187.reuse, 0x2, R82 ;  /* 0x00000002bb0a7825 */ /* 0x040fe400078e0252 */
[----:B------:R-:W5:Y:S02]  /*4da0*/  LDG.E.U16 R8, desc[UR28][R8.64] ;  /* 0x0000001c08087981 */ /* 0x000f64000c1e1500 */
[C---:B------:R-:W-:Y:S02]  /*4db0*/  IMAD.WIDE R12, R187.reuse, 0x2, R78 ;  /* 0x00000002bb0c7825 */ /* 0x040fe400078e024e */
[----:B------:R-:W5:Y:S02]  /*4dc0*/  LDG.E.U16 R10, desc[UR28][R10.64] ;  /* 0x0000001c0a0a7981 */ /* 0x000f64000c1e1500 */
[----:B------:R-:W-:-:S02]  /*4dd0*/  IMAD.WIDE R14, R187, 0x2, R74 ;  /* 0x00000002bb0e7825 */ /* 0x000fc400078e024a */
[----:B------:R-:W5:Y:S02]  /*4de0*/  LDG.E.U16 R12, desc[UR28][R12.64] ;  /* 0x0000001c0c0c7981 */ /* 0x000f64000c1e1500 */
[----:B0-----:R-:W-:Y:S02]  /*4df0*/  IMAD.WIDE R16, R187, 0x2, R70 ;  /* 0x00000002bb107825 */ /* 0x001fe400078e0246 */
[----:B------:R-:W5:Y:S04]  /*4e00*/  LDG.E.U16 R14, desc[UR28][R14.64] ;  /* 0x0000001c0e0e7981 */ /* 0x000f68000c1e1500 */
[----:B------:R-:W5:Y:S01]  /*4e10*/  LDG.E.U16 R16, desc[UR28][R16.64] ;  /* 0x0000001c10107981 */ /* 0x000f62000c1e1500 */
[----:B-1----:R-:W-:Y:S02]  /*4e20*/  SHF.R.S32.HI R5, RZ, 0x6, R0 ;  /* 0x00000006ff057819 */ /* 0x002fe40000011400 */
[----:B------:R-:W-:Y:S01]  /*4e30*/  LOP3.LUT R188, R0, 0x3f, RZ, 0xc0, !PT ;  /* 0x0000003f00bc7812 */ /* 0x000fe200078ec0ff */
[----:B------:R-:W-:Y:S01]  /*4e40*/  UMOV UR10, 0x1 ;  /* 0x00000001000a7882 */ /* 0x000fe20000000000 */
[----:B------:R-:W-:-:S02]  /*4e50*/  SGXT R5, R5, 0x1 ;  /* 0x000000010505781a */ /* 0x000fc40000000200 */
[----:B------:R-:W-:Y:S01]  /*4e60*/  SHF.L.U32 R188, R188, 0x1, RZ ;  /* 0x00000001bcbc7819 */ /* 0x000fe200000006ff */
[----:B------:R-:W-:-:S04]  /*4e70*/  @!UP0 UIADD3 UR10, UPT, UPT, -UR10, 0x100000, URZ ;  /* 0x001000000a0a8890 */ /* 0x000fc8000fffe1ff */
[----:B------:R-:W-:Y:S02]  /*4e80*/  @!UP0 USHF.L.U32 UR11, UR10, 0xb, URZ ;  /* 0x0000000b0a0b8899 */ /* 0x000fe400080006ff */
[----:B------:R-:W-:Y:S01]  /*4e90*/  @!UP0 USHF.L.U32 UR10, UR10, 0x1, URZ ;  /* 0x000000010a0a8899 */ /* 0x000fe200080006ff */
[----:B------:R-:W-:Y:S01]  /*4ea0*/  LOP3.LUT R5, R188, 0x90, R5, 0x78, !PT ;  /* 0x00000090bc057812 */ /* 0x000fe200078e7805 */
[----:B------:R-:W-:-:S03]  /*4eb0*/  VOTEU.ALL UP2, P1 ;  /* 0x0000000000ff7886 */ /* 0x000fc60000840000 */
[----:B------:R-:W-:Y:S01]  /*4ec0*/  LOP3.LUT R7, R5, 0x20, RZ, 0x3c, !PT ;  /* 0x0000002005077812 */ /* 0x000fe200078e3cff */
[----:B---3--:R0:W-:Y:S04]  /*4ed0*/  STS.U16 [R5+UR13+0x2200], R28 ;  /* 0x0022001c05007988 */ /* 0x0081e8000800040d */
[----:B----4-:R0:W-:Y:S04]  /*4ee0*/  STS.U16 [R5+UR13+0x2400], R29 ;  /* 0x0024001d05007988 */ /* 0x0101e8000800040d */
[----:B--2---:R0:W-:Y:S04]  /*4ef0*/  STS.U16 [R5+UR13+0x2600], R30 ;  /* 0x0026001e05007988 */ /* 0x0041e8000800040d */
        /* <DEDUP_REMOVED lines=14> */
[----:B-----5:R0:W-:Y:S04]  /*4fe0*/  STS.U16 [R7+UR13+0x2300], R22 ;  /* 0x0023001607007988 */ /* 0x0201e8000800040d */
        /* <DEDUP_REMOVED lines=14> */
[----:B------:R1:W-:Y:S06]  /*50d0*/  MEMBAR.ALL.CTA ;  /* 0x0000000000007992 */ /* 0x0003ec0000008000 */
[----:B-1----:R-:W-:Y:S04]  /*50e0*/  FENCE.VIEW.ASYNC.S ;  /* 0x00000000000073c6 */ /* 0x002fe80000000000 */
[----:B------:R-:W1:Y:S02]  /*50f0*/  FENCE.VIEW.ASYNC.S ;  /* 0x00000000000073c6 */ /* 0x000e640000000000 */
[----:B-1----:R0:W1:Y:S02]  /*5100*/  @!UP2 SYNCS.EXCH.64 URZ, [UR13+0x7010], UR10 ;  /* 0x0070100a0dffa5b2 */ /* 0x0020640008000100 */
[----:B-1----:R-:W-:Y:S06]  /*5110*/  BAR.SYNC.DEFER_BLOCKING 0x0 ;  /* 0x0000000000007b1d */ /* 0x002fec0000010000 */
[----:B0-----:R-:W-:Y:S05]  /*5120*/  BRA.U UP1, `(.L_x_13) ;  /* 0x0000000101387547 */ /* 0x001fea000b800000 */
[----:B------:R-:W-:Y:S01]  /*5130*/  UIADD3 UR10, UPT, UPT, UR13, 0x7010, URZ ;  /* 0x000070100d0a7890 */ /* 0x000fe2000fffe0ff */
[----:B------:R-:W-:Y:S01]  /*5140*/  UMOV UR27, 0x40004040 ;  /* 0x40004040001b7882 */ /* 0x000fe20000000000 */
[----:B------:R-:W-:Y:S01]  /*5150*/  UMOV UR30, UR4 ;  /* 0x00000004001e7c82 */ /* 0x000fe20008000000 */
[----:B------:R-:W-:Y:S01]  /*5160*/  UMOV UR31, 0x80004020 ;  /* 0x80004020001f7882 */ /* 0x000fe20000000000 */
[----:B------:R-:W-:Y:S01]  /*5170*/  UMOV UR32, 0x0 ;  /* 0x0000000000207882 */ /* 0x000fe20000000000 */
[----:B------:R-:W-:Y:S01]  /*5180*/  UMOV UR33, 0x4208010 ;  /* 0x0420801000217882 */ /* 0x000fe20000000000 */
[----:B------:R-:W-:Y:S01]  /*5190*/  UMOV UR11, URZ ;  /* 0x000000ff000b7c82 */ /* 0x000fe20008000000 */
[----:B------:R-:W-:Y:S01]  /*51a0*/  UMOV UR52, 0x0 ;  /* 0x0000000000347882 */ /* 0x000fe20000000000 */
[----:B------:R-:W-:Y:S01]  /*51b0*/  UMOV UR53, 0x4208010 ;  /* 0x0420801000357882 */ /* 0x000fe20000000000 */
[----:B------:R0:W-:Y:S01]  /*51c0*/  UTCHMMA gdesc[UR26], gdesc[UR30], tmem[UR16], tmem[UR32], idesc[UR33], !UPT ;  /* 0x00ff201e1a0075ea */ /* 0x0001e2000f800010 */
[----:B------:R-:W-:Y:S01]  /*51d0*/  UMOV UR10, UR10 ;  /* 0x0000000a000a7c82 */ /* 0x000fe20008000000 */
[----:B------:R0:W-:Y:S01]  /*51e0*/  UTCHMMA gdesc[UR34], gdesc[UR18], tmem[UR16], tmem[UR52], idesc[UR53], UPT ;  /* 0x00ff3412220075ea */ /* 0x0001e2000b800010 */
[----:B------:R0:W-:Y:S01]  /*51f0*/  UTCBAR [UR10], URZ ;  /* 0x000000ff0a0073e9 */ /* 0x0001e200080000ff */
[----:B------:R-:W-:-:S02]  /*5200*/  NOP ;  /* 0x0000000000007918 */ /* 0x000fc40000000000 */
.L_x_13:
[----:B------:R-:W1:Y:S02]  /*5210*/  SYNCS.PHASECHK.TRANS64.TRYWAIT P2, [UR13+0x7010], RZ ;  /* 0x007010ffff0075a7 */ /* 0x000e64000804110d */
[----:B-1----:R-:W-:Y:S05]  /*5220*/  @!P2 BRA `(.L_x_14) ;  /* 0x00000034008ca947 */ /* 0x002fea0003800000 */
.L_x_23:
[----:B------:R-:W-:Y:S01]  /*5230*/  BAR.SYNC.DEFER_BLOCKING 0x0 ;  /* 0x0000000000007b1d */ /* 0x000fe20000010000 */
[----:B------:R-:W-:Y:S01]  /*5240*/  SHF.L.U32 R204, R204, 0x1f, RZ ;  /* 0x0000001fcccc7819 */ /* 0x000fe200000006ff */
[----:B------:R-:W-:-:S04]  /*5250*/  IMAD.WIDE R220, R189, 0x2, R156 ;  /* 0x00000002bddc7825 */ /* 0x000fc800078e029c */
[C---:B------:R-:W-:Y:S01]  /*5260*/  IMAD.WIDE R218, R189.reuse, 0x2, R148 ;  /* 0x00000002bdda7825 */ /* 0x040fe200078e0294 */
[----:B------:R-:W-:Y:S01]  /*5270*/  LDTM.16dp32bit_t0_t15.x64 R4, tmem[UR15+0x100000] ;  /* 0x1000000f000479ee */ /* 0x000fe20008b00000 */
[----:B------:R-:W1:Y:S02]  /*5280*/  LDTM.16dp32bit_t16_t31.x64 R4, tmem[UR15+0x100040] ;  /* 0x1000400f000479ee */ /* 0x000e640008b20000 */
[----:B------:R-:W-:Y:S01]  /*5290*/  IMAD.WIDE R210, R189, 0x2, R190 ;  /* 0x00000002bdd27825 */ /* 0x000fe200078e02be */
[----:B------:R-:W2:Y:S01]  /*52a0*/  @!P1 SYNCS.CCTL.IV [UR13+0x7010] ;  /* 0x00701000ff0099b1 */ /* 0x000ea2000800000d */
[----:B------:R-:W-:Y:S02]  /*52b0*/  NOP ;  /* 0x0000000000007918 */ /* 0x000fe40000000000 */
[----:B-1----:R-:W-:Y:S01]  /*52c0*/  FMUL R172, R4, UR50 ;  /* 0x0000003204ac7c20 */ /* 0x002fe20008400000 */
[----:B------:R-:W-:Y:S01]  /*52d0*/  FMUL R205, R5, UR50 ;  /* 0x0000003205cd7c20 */ /* 0x000fe20008400000 */
[----:B------:R-:W-:Y:S01]  /*52e0*/  FMUL R202, R6, UR50 ;  /* 0x0000003206ca7c20 */ /* 0x000fe20008400000 */
[----:B------:R-:W-:Y:S01]  /*52f0*/  FMUL R206, R7, UR50 ;  /* 0x0000003207ce7c20 */ /* 0x000fe20008400000 */
[----:B------:R-:W-:Y:S01]  /*5300*/  FMUL R207, R8, UR50 ;  /* 0x0000003208cf7c20 */ /* 0x000fe20008400000 */
[----:B------:R-:W-:Y:S01]  /*5310*/  FMUL R208, R46, UR50 ;  /* 0x000000322ed07c20 */ /* 0x000fe20008400000 */
[----:B--2---:R-:W1:Y:S01]  /*5320*/  SYNCS.PHASECHK.TRANS64.TRYWAIT P2, [UR17], R204 ;  /* 0x000000ccff0075a7 */ /* 0x004e620008041111 */
        /* <DEDUP_REMOVED lines=87> */
[----:B------:R-:W-:-:S03]  /*58a0*/  FMUL R207, R67, UR50 ;  /* 0x0000003243cf7c20 */ /* 0x000fc60008400000 */
[----:B------:R-:W-:-:S04]  /*58b0*/  FMNMX3 R172, R172, R205, R206, !PT ;  /* 0x000000cdacac7276 */ /* 0x000fc800078000ce */
[----:B------:R-:W-:-:S05]  /*58c0*/  FMNMX R202, R207, R172, !PT ;  /* 0x000000accfca7209 */ /* 0x000fca0007800000 */
[----:B------:R-:W2:Y:S02]  /*58d0*/  SHFL.BFLY PT, R172, R202, 0x10, 0x1f ;  /* 0x0e001f00caac7f89 */ /* 0x000ea400000e0000 */
[----:B--2---:R-:W-:-:S05]  /*58e0*/  FMNMX3 R172, R202, R172, R203, !PT ;  /* 0x000000accaac7276 */ /* 0x004fca00078000cb */
[--C-:B------:R-:W-:Y:S01]  /*58f0*/  FFMA R4, R4, UR50, -R172.reuse ;  /* 0x0000003204047c23 */ /* 0x100fe200080008ac */
[--C-:B------:R-:W-:Y:S01]  /*5900*/  FFMA R5, R5, UR50, -R172.reuse ;  /* 0x0000003205057c23 */ /* 0x100fe200080008ac */
[--C-:B------:R-:W-:Y:S01]  /*5910*/  FFMA R6, R6, UR50, -R172.reuse ;  /* 0x0000003206067c23 */ /* 0x100fe200080008ac */
[--C-:B------:R-:W-:Y:S01]  /*5920*/  FFMA R7, R7, UR50, -R172.reuse ;  /* 0x0000003207077c23 */ /* 0x100fe200080008ac */
[----:B------:R-:W-:Y:S01]  /*5930*/  FMUL R4, R4, 1.4426950216293334961 ;  /* 0x3fb8aa3b04047820 */ /* 0x000fe20000400000 */
[----:B------:R-:W-:Y:S01]  /*5940*/  FMUL R205, R5, 1.4426950216293334961 ;  /* 0x3fb8aa3b05cd7820 */ /* 0x000fe20000400000 */
[--C-:B------:R-:W-:Y:S01]  /*5950*/  FFMA R11, R11, UR50, -R172.reuse ;  /* 0x000000320b0b7c23 */ /* 0x100fe200080008ac */
[----:B------:R-:W-:Y:S01]  /*5960*/  FMUL R5, R6, 1.4426950216293334961 ;  /* 0x3fb8aa3b06057820 */ /* 0x000fe20000400000 */
[----:B------:R-:W-:Y:S01]  /*5970*/  FMUL R202, R7, 1.4426950216293334961 ;  /* 0x3fb8aa3b07ca7820 */ /* 0x000fe20000400000 */
[--C-:B------:R-:W-:Y:S01]  /*5980*/  FFMA R10, R10, UR50, -R172.reuse ;  /* 0x000000320a0a7c23 */ /* 0x100fe200080008ac */
[--C-:B------:R-:W-:Y:S01]  /*5990*/  FFMA R15, R15, UR50, -R172.reuse ;  /* 0x000000320f0f7c23 */ /* 0x100fe200080008ac */
[----:B------:R-:W-:Y:S01]  /*59a0*/  MUFU.EX2 R4, R4 ;  /* 0x0000000400047308 */ /* 0x000fe20000000800 */
[----:B------:R-:W-:Y:S01]  /*59b0*/  FMUL R206, R11, 1.4426950216293334961 ;  /* 0x3fb8aa3b0bce7820 */ /* 0x000fe20000400000 */
[--C-:B------:R-:W-:Y:S01]  /*59c0*/  FFMA R6, R8, UR50, -R172.reuse ;  /* 0x0000003208067c23 */ /* 0x100fe200080008ac */
[--C-:B------:R-:W-:Y:S01]  /*59d0*/  FFMA R14, R14, UR50, -R172.reuse ;  /* 0x000000320e0e7c23 */ /* 0x100fe200080008ac */
[--C-:B------:R-:W-:Y:S01]  /*59e0*/  FFMA R19, R19, UR50, -R172.reuse ;  /* 0x0000003213137c23 */ /* 0x100fe200080008ac */
[----:B------:R-:W-:Y:S01]  /*59f0*/  FMUL R7, R10, 1.4426950216293334961 ;  /* 0x3fb8aa3b0a077820 */ /* 0x000fe20000400000 */
[--C-:B------:R-:W-:Y:S01]  /*5a00*/  FFMA R10, R12, UR50, -R172.reuse ;  /* 0x000000320c0a7c23 */ /* 0x100fe200080008ac */
[--C-:B------:R-:W-:Y:S01]  /*5a10*/  FFMA R18, R18, UR50, -R172.reuse ;  /* 0x0000003212127c23 */ /* 0x100fe200080008ac */
[----:B------:R-:W2:Y:S01]  /*5a20*/  MUFU.EX2 R205, R205 ;  /* 0x000000cd00cd7308 */ /* 0x000ea20000000800 */
[--C-:B------:R-:W-:Y:S01]  /*5a30*/  FFMA R23, R23, UR50, -R172.reuse ;  /* 0x0000003217177c23 */ /* 0x100fe200080008ac */
[----:B------:R-:W-:Y:S01]  /*5a40*/  FMUL R11, R14, 1.4426950216293334961 ;  /* 0x3fb8aa3b0e0b7820 */ /* 0x000fe20000400000 */
[----:B------:R-:W-:Y:S01]  /*5a50*/  FMUL R6, R6, 1.4426950216293334961 ;  /* 0x3fb8aa3b06067820 */ /* 0x000fe20000400000 */
[--C-:B------:R-:W-:Y:S01]  /*5a60*/  FFMA R9, R9, UR50, -R172.reuse ;  /* 0x0000003209097c23 */ /* 0x100fe200080008ac */
[--C-:B------:R-:W-:Y:S01]  /*5a70*/  FFMA R14, R16, UR50, -R172.reuse ;  /* 0x00000032100e7c23 */ /* 0x100fe200080008ac */
[--C-:B------:R-:W-:Y:S01]  /*5a80*/  FFMA R22, R22, UR50, -R172.reuse ;  /* 0x0000003216167c23 */ /* 0x100fe200080008ac */
[--C-:B------:R-:W-:Y:S01]  /*5a90*/  FFMA R27, R27, UR50, -R172.reuse ;  /* 0x000000321b1b7c23 */ /* 0x100fe200080008ac */
[----:B------:R3:W-:Y:S01]  /*5aa0*/  MUFU.EX2 R8, R202 ;  /* 0x000000ca00087308 */ /* 0x0007e20000000800 */
[--C-:B------:R-:W-:Y:S01]  /*5ab0*/  FFMA R26, R26, UR50, -R172.reuse ;  /* 0x000000321a1a7c23 */ /* 0x100fe200080008ac */
[--C-:B------:R-:W-:Y:S01]  /*5ac0*/  FFMA R31, R31, UR50, -R172.reuse ;  /* 0x000000321f1f7c23 */ /* 0x100fe200080008ac */
[----:B------:R-:W-:Y:S01]  /*5ad0*/  FMUL R9, R9, 1.4426950216293334961 ;  /* 0x3fb8aa3b09097820 */ /* 0x000fe20000400000 */
[--C-:B------:R-:W-:Y:S01]  /*5ae0*/  FFMA R34, R34, UR50, -R172.reuse ;  /* 0x0000003222227c23 */ /* 0x100fe200080008ac */
[--C-:B------:R-:W-:Y:S01]  /*5af0*/  FFMA R35, R35, UR50, -R172.reuse ;  /* 0x0000003223237c23 */ /* 0x100fe200080008ac */
[--C-:B------:R-:W-:Y:S01]  /*5b00*/  FFMA R30, R30, UR50, -R172.reuse ;  /* 0x000000321e1e7c23 */ /* 0x100fe200080008ac */
[--C-:B------:R-:W-:Y:S01]  /*5b10*/  FFMA R36, R36, UR50, -R172.reuse ;  /* 0x0000003224247c23 */ /* 0x100fe200080008ac */
[----:B------:R-:W4:Y:S01]  /*5b20*/  MUFU.EX2 R5, R5 ;  /* 0x0000000500057308 */ /* 0x000f220000000800 */
[----:B---3--:R-:W-:Y:S01]  /*5b30*/  FMUL R202, R15, 1.4426950216293334961 ;  /* 0x3fb8aa3b0fca7820 */ /* 0x008fe20000400000 */
[----:B------:R-:W-:Y:S01]  /*5b40*/  FMUL R15, R18, 1.4426950216293334961 ;  /* 0x3fb8aa3b120f7820 */ /* 0x000fe20000400000 */
[--C-:B------:R-:W-:Y:S01]  /*5b50*/  FFMA R18, R20, UR50, -R172.reuse ;  /* 0x0000003214127c23 */ /* 0x100fe200080008ac */
[--C-:B------:R-:W-:Y:S01]  /*5b60*/  FFMA R39, R39, UR50, -R172.reuse ;  /* 0x0000003227277c23 */ /* 0x100fe200080008ac */
[----:B------:R-:W-:Y:S01]  /*5b70*/  FMUL R10, R10, 1.4426950216293334961 ;  /* 0x3fb8aa3b0a0a7820 */ /* 0x000fe20000400000 */
[--C-:B------:R-:W-:Y:S01]  /*5b80*/  FFMA R13, R13, UR50, -R172.reuse ;  /* 0x000000320d0d7c23 */ /* 0x100fe200080008ac */
[--C-:B------:R-:W-:Y:S01]  /*5b90*/  FFMA R37, R37, UR50, -R172.reuse ;  /* 0x0000003225257c23 */ /* 0x100fe200080008ac */
[----:B------:R3:W-:Y:S01]  /*5ba0*/  MUFU.EX2 R12, R206 ;  /* 0x000000ce000c7308 */ /* 0x0007e20000000800 */
[----:B------:R-:W-:Y:S01]  /*5bb0*/  FMUL R14, R14, 1.4426950216293334961 ;  /* 0x3fb8aa3b0e0e7820 */ /* 0x000fe20000400000 */
[----:B------:R-:W-:Y:S01]  /*5bc0*/  FMUL R13, R13, 1.4426950216293334961 ;  /* 0x3fb8aa3b0d0d7820 */ /* 0x000fe20000400000 */
[----:B------:R-:W-:Y:S01]  /*5bd0*/  FMUL R37, R37, 1.4426950216293334961 ;  /* 0x3fb8aa3b25257820 */ /* 0x000fe20000400000 */
[--C-:B------:R-:W-:Y:S01]  /*5be0*/  FFMA R17, R17, UR50, -R172.reuse ;  /* 0x0000003211117c23 */ /* 0x100fe200080008ac */
[--C-:B------:R-:W-:Y:S01]  /*5bf0*/  FFMA R41, R41, UR50, -R172.reuse ;  /* 0x0000003229297c23 */ /* 0x100fe200080008ac */
[--C-:B------:R-:W-:Y:S01]  /*5c00*/  FFMA R42, R42, UR50, -R172.reuse ;  /* 0x000000322a2a7c23 */ /* 0x100fe200080008ac */
[--C-:B------:R-:W-:Y:S01]  /*5c10*/  FFMA R38, R38, UR50, -R172.reuse ;  /* 0x0000003226267c23 */ /* 0x100fe200080008ac */
[----:B------:R5:W-:Y:S01]  /*5c20*/  MUFU.EX2 R16, R202 ;  /* 0x000000ca00107308 */ /* 0x000be20000000800 */
[----:B---3--:R-:W-:Y:S01]  /*5c30*/  FMUL R206, R19, 1.4426950216293334961 ;  /* 0x3fb8aa3b13ce7820 */ /* 0x008fe20000400000 */
[----:B------:R-:W-:Y:S01]  /*5c40*/  FMUL R19, R22, 1.4426950216293334961 ;  /* 0x3fb8aa3b16137820 */ /* 0x000fe20000400000 */
[--C-:B------:R-:W-:Y:S01]  /*5c50*/  FFMA R22, R24, UR50, -R172.reuse ;  /* 0x0000003218167c23 */ /* 0x100fe200080008ac */
[----:B------:R-:W-:Y:S01]  /*5c60*/  FMUL R17, R17, 1.4426950216293334961 ;  /* 0x3fb8aa3b11117820 */ /* 0x000fe20000400000 */
[----:B------:R-:W-:Y:S01]  /*5c70*/  FMUL R18, R18, 1.4426950216293334961 ;  /* 0x3fb8aa3b12127820 */ /* 0x000fe20000400000 */
[--C-:B------:R-:W-:Y:S01]  /*5c80*/  FFMA R21, R21, UR50, -R172.reuse ;  /* 0x0000003215157c23 */ /* 0x100fe200080008ac */
[----:B------:R-:W-:Y:S01]  /*5c90*/  FMUL R22, R22, 1.4426950216293334961 ;  /* 0x3fb8aa3b16167820 */ /* 0x000fe20000400000 */
[----:B------:R3:W-:Y:S01]  /*5ca0*/  MUFU.EX2 R20, R206 ;  /* 0x000000ce00147308 */ /* 0x0007e20000000800 */
[----:B-----5:R-:W-:Y:S01]  /*5cb0*/  FMUL R202, R23, 1.4426950216293334961 ;  /* 0x3fb8aa3b17ca7820 */ /* 0x020fe20000400000 */
[----:B------:R-:W-:Y:S01]  /*5cc0*/  FMUL R23, R26, 1.4426950216293334961 ;  /* 0x3fb8aa3b1a177820 */ /* 0x000fe20000400000 */
[--C-:B------:R-:W-:Y:S01]  /*5cd0*/  FFMA R26, R28, UR50, -R172.reuse ;  /* 0x000000321c1a7c23 */ /* 0x100fe200080008ac */
[----:B------:R-:W-:Y:S01]  /*5ce0*/  FMUL R21, R21, 1.4426950216293334961 ;  /* 0x3fb8aa3b15157820 */ /* 0x000fe20000400000 */
[--C-:B------:R-:W-:Y:S01]  /*5cf0*/  FFMA R25, R25, UR50, -R172.reuse ;  /* 0x0000003219197c23 */ /* 0x100fe200080008ac */
[--C-:B------:R-:W-:Y:S01]  /*5d00*/  FFMA R29, R29, UR50, -R172.reuse ;  /* 0x000000321d1d7c23 */ /* 0x100fe200080008ac */
[----:B------:R-:W-:Y:S01]  /*5d10*/  FMUL R26, R26, 1.4426950216293334961 ;  /* 0x3fb8aa3b1a1a7820 */ /* 0x000fe20000400000 */
[----:B------:R-:W5:Y:S01]  /*5d20*/  MUFU.EX2 R6, R6 ;  /* 0x0000000600067308 */ /* 0x000f620000000800 */
        /* <DEDUP_REMOVED lines=8> */
[--C-:B------:R-:W-:Y:S01]  /*5db0*/  FFMA R43, R43, UR50, -R172.reuse ;  /* 0x000000322b2b7c23 */ /* 0x100fe200080008ac */
[----:B------:R-:W-:Y:S01]  /*5dc0*/  FMUL R33, R33, 1.4426950216293334961 ;  /* 0x3fb8aa3b21217820 */ /* 0x000fe20000400000 */
[--C-:B------:R-:W-:Y:S01]  /*5dd0*/  FFMA R44, R44, UR50, -R172.reuse ;  /* 0x000000322c2c7c23 */ /* 0x100fe200080008ac */
[--C-:B------:R-:W-:Y:S01]  /*5de0*/  FFMA R45, R45, UR50, -R172.reuse ;  /* 0x000000322d2d7c23 */ /* 0x100fe200080008ac */
[--C-:B------:R-:W-:Y:S01]  /*5df0*/  FFMA R46, R46, UR50, -R172.reuse ;  /* 0x000000322e2e7c23 */ /* 0x100fe200080008ac */
[--C-:B------:R-:W-:Y:S01]  /*5e00*/  FFMA R47, R47, UR50, -R172.reuse ;  /* 0x000000322f2f7c23 */ /* 0x100fe200080008ac */
[--C-:B------:R-:W-:Y:S01]  /*5e10*/  FFMA R48, R48, UR50, -R172.reuse ;  /* 0x0000003230307c23 */ /* 0x100fe200080008ac */
[----:B------:R0:W-:Y:S01]  /*5e20*/  MUFU.EX2 R28, R206 ;  /* 0x000000ce001c7308 */ /* 0x0001e20000000800 */
[----:B---3--:R-:W-:Y:S01]  /*5e30*/  FMUL R202, R31, 1.4426950216293334961 ;  /* 0x3fb8aa3b1fca7820 */ /* 0x008fe20000400000 */
[----:B------:R-:W-:Y:S01]  /*5e40*/  FMUL R31, R34, 1.4426950216293334961 ;  /* 0x3fb8aa3b221f7820 */ /* 0x000fe20000400000 */
[----:B------:R-:W-:Y:S01]  /*5e50*/  FMUL R34, R36, 1.4426950216293334961 ;  /* 0x3fb8aa3b24227820 */ /* 0x000fe20000400000 */
[----:B--2---:R-:W-:Y:S01]  /*5e60*/  FADD R36, R4, R205 ;  /* 0x000000cd04247221 */ /* 0x004fe20000000000 */
[--C-:B------:R-:W-:Y:S01]  /*5e70*/  FFMA R49, R49, UR50, -R172.reuse ;  /* 0x0000003231317c23 */ /* 0x100fe200080008ac */
[--C-:B------:R-:W-:Y:S01]  /*5e80*/  FFMA R50, R50, UR50, -R172.reuse ;  /* 0x0000003232327c23 */ /* 0x100fe200080008ac */
[--C-:B------:R-:W-:Y:S01]  /*5e90*/  FFMA R51, R51, UR50, -R172.reuse ;  /* 0x0000003233337c23 */ /* 0x100fe200080008ac */
[----:B------:R-:W2:Y:S01]  /*5ea0*/  MUFU.EX2 R9, R9 ;  /* 0x0000000900097308 */ /* 0x000ea20000000800 */
[----:B0-----:R-:W-:Y:S01]  /*5eb0*/  FMUL R206, R35, 1.4426950216293334961 ;  /* 0x3fb8aa3b23ce7820 */ /* 0x001fe20000400000 */
[----:B------:R-:W-:Y:S01]  /*5ec0*/  FMUL R35, R38, 1.4426950216293334961 ;  /* 0x3fb8aa3b26237820 */ /* 0x000fe20000400000 */
[--C-:B------:R-:W-:Y:S01]  /*5ed0*/  FFMA R52, R52, UR50, -R172.reuse ;  /* 0x0000003234347c23 */ /* 0x100fe200080008ac */
[--C-:B------:R-:W-:Y:S01]  /*5ee0*/  FFMA R53, R53, UR50, -R172.reuse ;  /* 0x0000003235357c23 */ /* 0x100fe200080008ac */
[--C-:B------:R-:W-:Y:S01]  /*5ef0*/  FFMA R54, R54, UR50, -R172.reuse ;  /* 0x0000003236367c23 */ /* 0x100fe200080008ac */
[--C-:B------:R-:W-:Y:S01]  /*5f00*/  FFMA R55, R55, UR50, -R172.reuse ;  /* 0x0000003237377c23 */ /* 0x100fe200080008ac */
[--C-:B------:R-:W-:Y:S01]  /*5f10*/  FFMA R56, R56, UR50, -R172.reuse ;  /* 0x0000003238387c23 */ /* 0x100fe200080008ac */
[----:B------:R-:W-:Y:S01]  /*5f20*/  MUFU.EX2 R32, R202 ;  /* 0x000000ca00207308 */ /* 0x000fe20000000800 */
[--C-:B------:R-:W-:Y:S01]  /*5f30*/  FFMA R57, R57, UR50, -R172.reuse ;  /* 0x0000003239397c23 */ /* 0x100fe200080008ac */
[--C-:B------:R-:W-:Y:S01]  /*5f40*/  FFMA R58, R58, UR50, -R172.reuse ;  /* 0x000000323a3a7c23 */ /* 0x100fe200080008ac */
[--C-:B------:R-:W-:Y:S01]  /*5f50*/  FFMA R59, R59, UR50, -R172.reuse ;  /* 0x000000323b3b7c23 */ /* 0x100fe200080008ac */
        /* <DEDUP_REMOVED lines=9> */
[----:B------:R-:W-:Y:S01]  /*5ff0*/  FMUL R64, R64, 1.4426950216293334961 ;  /* 0x3fb8aa3b40407820 */ /* 0x000fe20000400000 */
[----:B------:R-:W-:Y:S01]  /*6000*/  FMUL R65, R65, 1.4426950216293334961 ;  /* 0x3fb8aa3b41417820 */ /* 0x000fe20000400000 */
[----:B------:R-:W-:Y:S01]  /*6010*/  FFMA R67, R67, UR50, -R172 ;  /* 0x0000003243437c23 */ /* 0x000fe200080008ac */
[----:B------:R-:W3:Y:S01]  /*6020*/  MUFU.EX2 R7, R7 ;  /* 0x0000000700077308 */ /* 0x000ee20000000800 */
[----:B0-----:R-:W-:Y:S01]  /*6030*/  FMUL R206, R39, 1.4426950216293334961 ;  /* 0x3fb8aa3b27ce7820 */ /* 0x001fe20000400000 */
[----:B----4-:R-:W-:Y:S01]  /*6040*/  FADD R39, R5, R36 ;  /* 0x0000002405277221 */ /* 0x010fe20000000000 */
[----:B------:R-:W-:Y:S01]  /*6050*/  FFMA R36, R40, UR50, -R172 ;  /* 0x0000003228247c23 */ /* 0x000fe200080008ac */
[----:B------:R-:W-:Y:S01]  /*6060*/  FMUL R66, R66, 1.4426950216293334961 ;  /* 0x3fb8aa3b42427820 */ /* 0x000fe20000400000 */
[----:B------:R-:W-:Y:S01]  /*6070*/  FMUL R234, R67, 1.4426950216293334961 ;  /* 0x3fb8aa3b43ea7820 */ /* 0x000fe20000400000 */
[----:B------:R-:W-:Y:S01]  /*6080*/  FADD R39, R8, R39 ;  /* 0x0000002708277221 */ /* 0x000fe20000000000 */
[----:B------:R-:W-:Y:S01]  /*6090*/  FMUL R36, R36, 1.4426950216293334961 ;  /* 0x3fb8aa3b24247820 */ /* 0x000fe20000400000 */
[----:B------:R-:W0:Y:S01]  /*60a0*/  MUFU.EX2 R10, R10 ;  /* 0x0000000a000a7308 */ /* 0x000e220000000800 */
[----:B------:R-:W-:Y:S01]  /*60b0*/  MOV R67, R69 ;  /* 0x0000004500437202 */ /* 0x000fe20000000f00 */
[----:B-----5:R-:W-:Y:S01]  /*60c0*/  FADD R208, R6, R39 ;  /* 0x0000002706d07221 */ /* 0x020fe20000000000 */
[----:B------:R-:W-:Y:S01]  /*60d0*/  FMUL R39, R41, 1.4426950216293334961 ;  /* 0x3fb8aa3b29277820 */ /* 0x000fe20000400000 */
[----:B------:R-:W-:-:S02]  /*60e0*/  FMUL R41, R42, 1.4426950216293334961 ;  /* 0x3fb8aa3b2a297820 */ /* 0x000fc40000400000 */
[----:B--2---:R-:W-:Y:S02]  /*60f0*/  FADD R208, R9, R208 ;  /* 0x000000d009d07221 */ /* 0x004fe40000000000 */
[----:B------:R-:W2:Y:S08]  /*6100*/  MUFU.EX2 R13, R13 ;  /* 0x0000000d000d7308 */ /* 0x000eb00000000800 */
[----:B------:R-:W4:Y:S08]  /*6110*/  MUFU.EX2 R11, R11 ;  /* 0x0000000b000b7308 */ /* 0x000f300000000800 */
[----:B------:R3:W-:Y:S08]  /*6120*/  MUFU.EX2 R207, R37 ;  /* 0x0000002500cf7308 */ /* 0x0007f00000000800 */
[----:B------:R-:W5:Y:S01]  /*6130*/  MUFU.EX2 R14, R14 ;  /* 0x0000000e000e7308 */ /* 0x000f620000000800 */
[----:B---3--:R-:W-:-:S04]  /*6140*/  FADD R37, R7, R208 ;  /* 0x000000d007257221 */ /* 0x008fc80000000000 */
[----:B------:R-:W-:-:S03]  /*6150*/  FADD R37, R12, R37 ;  /* 0x000000250c257221 */ /* 0x000fc60000000000 */
[----:B------:R-:W3:Y:S01]  /*6160*/  MUFU.EX2 R17, R17 ;  /* 0x0000001100117308 */ /* 0x000ee20000000800 */
[----:B0-----:R-:W-:-:S07]  /*6170*/  FADD R42, R10, R37 ;  /* 0x000000250a2a7221 */ /* 0x001fce0000000000 */
[----:B------:R2:W-:Y:S08]  /*6180*/  MUFU.EX2 R38, R36 ;  /* 0x0000002400267308 */ /* 0x0005f00000000800 */
[----:B------:R-:W0:Y:S01]  /*6190*/  MUFU.EX2 R15, R15 ;  /* 0x0000000f000f7308 */ /* 0x000e220000000800 */
[----:B--2---:R-:W-:Y:S01]  /*61a0*/  FADD R36, R13, R42 ;  /* 0x0000002a0d247221 */ /* 0x004fe20000000000 */
[----:B------:R-:W-:Y:S01]  /*61b0*/  FMUL R42, R43, 1.4426950216293334961 ;  /* 0x3fb8aa3b2b2a7820 */ /* 0x000fe20000400000 */
[----:B------:R-:W-:Y:S01]  /*61c0*/  FMUL R43, R44, 1.4426950216293334961 ;  /* 0x3fb8aa3b2c2b7820 */ /* 0x000fe20000400000 */
[----:B------:R-:W-:Y:S01]  /*61d0*/  FMUL R44, R45, 1.4426950216293334961 ;  /* 0x3fb8aa3b2d2c7820 */ /* 0x000fe20000400000 */
[----:B----4-:R-:W-:Y:S01]  /*61e0*/  FADD R37, R11, R36 ;  /* 0x000000240b257221 */ /* 0x010fe20000000000 */
[----:B------:R-:W-:Y:S01]  /*61f0*/  FMUL R45, R46, 1.4426950216293334961 ;  /* 0x3fb8aa3b2e2d7820 */ /* 0x000fe20000400000 */
[----:B------:R-:W-:Y:S01]  /*6200*/  FMUL R46, R47, 1.4426950216293334961 ;  /* 0x3fb8aa3b2f2e7820 */ /* 0x000fe20000400000 */
[----:B------:R-:W2:Y:S01]  /*6210*/  MUFU.EX2 R18, R18 ;  /* 0x0000001200127308 */ /* 0x000ea20000000800 */
[----:B------:R-:W-:Y:S01]  /*6220*/  FADD R37, R16, R37 ;  /* 0x0000002510257221 */ /* 0x000fe20000000000 */
[----:B------:R-:W-:Y:S01]  /*6230*/  FMUL R47, R48, 1.4426950216293334961 ;  /* 0x3fb8aa3b302f7820 */ /* 0x000fe20000400000 */
[----:B------:R-:W-:Y:S01]  /*6240*/  FMUL R48, R49, 1.4426950216293334961 ;  /* 0x3fb8aa3b31307820 */ /* 0x000fe20000400000 */
[----:B------:R-:W-:Y:S01]  /*6250*/  FMUL R49, R50, 1.4426950216293334961 ;  /* 0x3fb8aa3b32317820 */ /* 0x000fe20000400000 */
[----:B-----5:R-:W-:Y:S01]  /*6260*/  FADD R36, R14, R37 ;  /* 0x000000250e247221 */ /* 0x020fe20000000000 */
[----:B------:R-:W-:Y:S01]  /*6270*/  FMUL R50, R51, 1.4426950216293334961 ;  /* 0x3fb8aa3b33327820 */ /* 0x000fe20000400000 */
[----:B------:R-:W-:Y:S01]  /*6280*/  FMUL R51, R52, 1.4426950216293334961 ;  /* 0x3fb8aa3b34337820 */ /* 0x000fe20000400000 */
[----:B------:R-:W4:Y:S01]  /*6290*/  MUFU.EX2 R21, R21 ;  /* 0x0000001500157308 */ /* 0x000f220000000800 */
[----:B---3--:R-:W-:Y:S01]  /*62a0*/  FADD R36, R17, R36 ;  /* 0x0000002411247221 */ /* 0x008fe20000000000 */
[----:B------:R-:W-:Y:S01]  /*62b0*/  FMUL R52, R53, 1.4426950216293334961 ;  /* 0x3fb8aa3b35347820 */ /* 0x000fe20000400000 */
[----:B------:R-:W-:Y:S01]  /*62c0*/  FMUL R53, R54, 1.4426950216293334961 ;  /* 0x3fb8aa3b36357820 */ /* 0x000fe20000400000 */
[----:B------:R-:W-:Y:S01]  /*62d0*/  FMUL R54, R55, 1.4426950216293334961 ;  /* 0x3fb8aa3b37367820 */ /* 0x000fe20000400000 */
[----:B0-----:R-:W-:Y:S01]  /*62e0*/  FADD R37, R15, R36 ;  /* 0x000000240f257221 */ /* 0x001fe20000000000 */
[----:B------:R-:W-:Y:S01]  /*62f0*/  FMUL R55, R56, 1.4426950216293334961 ;  /* 0x3fb8aa3b38377820 */ /* 0x000fe20000400000 */
[----:B------:R-:W-:Y:S01]  /*6300*/  FMUL R56, R57, 1.4426950216293334961 ;  /* 0x3fb8aa3b39387820 */ /* 0x000fe20000400000 */
[----:B------:R-:W0:Y:S01]  /*6310*/  MUFU.EX2 R19, R19 ;  /* 0x0000001300137308 */ /* 0x000e220000000800 */
[----:B------:R-:W-:Y:S01]  /*6320*/  FADD R37, R20, R37 ;  /* 0x0000002514257221 */ /* 0x000fe20000000000 */
[----:B------:R-:W-:Y:S01]  /*6330*/  FMUL R57, R58, 1.4426950216293334961 ;  /* 0x3fb8aa3b3a397820 */ /* 0x000fe20000400000 */
[----:B------:R-:W-:Y:S01]  /*6340*/  FMUL R58, R59, 1.4426950216293334961 ;  /* 0x3fb8aa3b3b3a7820 */ /* 0x000fe20000400000 */
[----:B------:R-:W-:Y:S01]  /*6350*/  FMUL R59, R60, 1.4426950216293334961 ;  /* 0x3fb8aa3b3c3b7820 */ /* 0x000fe20000400000 */
[----:B--2---:R-:W-:Y:S01]  /*6360*/  FADD R36, R18, R37 ;  /* 0x0000002512247221 */ /* 0x004fe20000000000 */
[----:B------:R-:W-:Y:S01]  /*6370*/  FMUL R60, R61, 1.4426950216293334961 ;  /* 0x3fb8aa3b3d3c7820 */ /* 0x000fe20000400000 */
[----:B------:R-:W-:Y:S01]  /*6380*/  FMUL R61, R62, 1.4426950216293334961 ;  /* 0x3fb8aa3b3e3d7820 */ /* 0x000fe20000400000 */
[----:B------:R-:W2:Y:S01]  /*6390*/  MUFU.EX2 R22, R22 ;  /* 0x0000001600167308 */ /* 0x000ea20000000800 */
[----:B----4-:R-:W-:-:S07]  /*63a0*/  FADD R36, R21, R36 ;  /* 0x0000002415247221 */ /* 0x010fce0000000000 */
[----:B------:R-:W3:Y:S01]  /*63b0*/  MUFU.EX2 R25, R25 ;  /* 0x0000001900197308 */ /* 0x000ee20000000800 */
[----:B0-----:R-:W-:-:S04]  /*63c0*/  FADD R37, R19, R36 ;  /* 0x0000002413257221 */ /* 0x001fc80000000000 */
[----:B------:R-:W-:-:S03]  /*63d0*/  FADD R37, R24, R37 ;  /* 0x0000002518257221 */ /* 0x000fc60000000000 */
[----:B------:R-:W0:Y:S01]  /*63e0*/  MUFU.EX2 R23, R23 ;  /* 0x0000001700177308 */ /* 0x000e220000000800 */
[----:B--2---:R-:W-:-:S07]  /*63f0*/  FADD R36, R22, R37 ;  /* 0x0000002516247221 */ /* 0x004fce0000000000 */
[----:B------:R-:W2:Y:S01]  /*6400*/  MUFU.EX2 R26, R26 ;  /* 0x0000001a001a7308 */ /* 0x000ea20000000800 */
[----:B---3--:R-:W-:-:S07]  /*6410*/  FADD R36, R25, R36 ;  /* 0x0000002419247221 */ /* 0x008fce0000000000 */
        /* <DEDUP_REMOVED lines=18> */
[----:B--2---:R-:W-:-:S04]  /*6540*/  FADD R36, R34, R37 ;  /* 0x0000002522247221 */ /* 0x004fc80000000000 */
[----:B------:R-:W-:-:S03]  /*6550*/  FADD R36, R207, R36 ;  /* 0x00000024cf247221 */ /* 0x000fc60000000000 */
        /* <DEDUP_REMOVED lines=10> */
[----:B0-----:R-:W-:-:S07]  /*6600*/  FADD R36, R42, R37 ;  /* 0x000000252a247221 */ /* 0x001fce0000000000 */
        /* <DEDUP_REMOVED lines=40> */
[----:B------:R3:W4:Y:S01]  /*6890*/  MUFU.EX2 R235, R66 ;  /* 0x0000004200eb7308 */ /* 0x0007220000000800 */
[----:B0-----:R-:W-:-:S07]  /*68a0*/  FADD R37, R209, R36 ;  /* 0x00000024d1257221 */ /* 0x001fce0000000000 */
[----:B------:R-:W0:Y:S01]  /*68b0*/  MUFU.EX2 R234, R234 ;  /* 0x000000ea00ea7308 */ /* 0x000e220000000800 */
[----:B--2---:R-:W-:Y:S01]  /*68c0*/  FADD R36, R236, R37 ;  /* 0x00000025ec247221 */ /* 0x004fe20000000000 */
[----:B---3--:R-:W-:-:S05]  /*68d0*/  MOV R66, R68 ;  /* 0x0000004400427202 */ /* 0x008fca0000000f00 */
[----:B------:R-:W-:-:S04]  /*68e0*/  IMAD.WIDE R66, R189, 0x2, R66 ;  /* 0x00000002bd427825 */ /* 0x000fc800078e0242 */
[----:B----4-:R-:W-:-:S04]  /*68f0*/  FADD R37, R235, R36 ;  /* 0x00000024eb257221 */ /* 0x010fc80000000000 */
[----:B0-----:R-:W-:-:S05]  /*6900*/  FADD R36, R234, R37 ;  /* 0x00000025ea247221 */ /* 0x001fca0000000000 */
[----:B------:R0:W2:Y:S01]  /*6910*/  SHFL.BFLY PT, R37, R36, 0x10, 0x1f ;  /* 0x0e001f0024257f89 */ /* 0x0000a200000e0000 */
[----:B-1----:R-:W-:Y:S05]  /*6920*/  @!P2 BRA `(.L_x_15) ;  /* 0x0000001c00d8a947 */ /* 0x002fea0003800000 */
.L_x_24:
[C---:B------:R-:W-:Y:S01]  /*6930*/  IMAD.WIDE R212, R189.reuse, 0x2, R184 ;  /* 0x00000002bdd47825 */ /* 0x040fe200078e02b8 */
[----:B------:R-:W3:Y:S03]  /*6940*/  LDG.E.U16 R233, desc[UR28][R66.64] ;  /* 0x0000001c42e97981 */ /* 0x000ee6000c1e1500 */
[C---:B------:R-:W-:Y:S01]  /*6950*/  IMAD.WIDE R62, R189.reuse, 0x2, R146 ;  /* 0x00000002bd3e7825 */ /* 0x040fe200078e0292 */
[----:B------:R-:W4:Y:S03]  /*6960*/  LDG.E.U16 R206, desc[UR28][R218.64] ;  /* 0x0000001cdace7981 */ /* 0x000f26000c1e1500 */
[C---:B------:R-:W-:Y:S01]  /*6970*/  IMAD.WIDE R240, R189.reuse, 0x2, R152 ;  /* 0x00000002bdf07825 */ /* 0x040fe200078e0298 */
[----:B------:R1:W5:Y:S03]  /*6980*/  LDG.E.U16 R204, desc[UR28][R210.64] ;  /* 0x0000001cd2cc7981 */ /* 0x000366000c1e1500 */
[C---:B------:R-:W-:Y:S01]  /*6990*/  IMAD.WIDE R238, R189.reuse, 0x2, R176 ;  /* 0x00000002bdee7825 */ /* 0x040fe200078e02b0 */
[----:B--2---:R0:W2:Y:S03]  /*69a0*/  LDG.E.U16 R66, desc[UR28][R212.64] ;  /* 0x0000001cd4427981 */ /* 0x0040a6000c1e1500 */
[C---:B------:R-:W-:Y:S01]  /*69b0*/  IMAD.WIDE R64, R189.reuse, 0x2, R134 ;  /* 0x00000002bd407825 */ /* 0x040fe200078e0286 */
[----:B------:R-:W2:Y:S03]  /*69c0*/  LDG.E.U16 R231, desc[UR28][R62.64] ;  /* 0x0000001c3ee77981 */ /* 0x000ea6000c1e1500 */
[C---:B------:R-:W-:Y:S01]  /*69d0*/  IMAD.WIDE R216, R189.reuse, 0x2, R154 ;  /* 0x00000002bdd87825 */ /* 0x040fe200078e029a */
[----:B------:R0:W2:Y:S03]  /*69e0*/  LDG.E.U16 R223, desc[UR28][R240.64] ;  /* 0x0000001cf0df7981 */ /* 0x0000a6000c1e1500 */
[C---:B------:R-:W-:Y:S01]  /*69f0*/  IMAD.WIDE R214, R189.reuse, 0x2, R158 ;  /* 0x00000002bdd67825 */ /* 0x040fe200078e029e */
[----:B------:R-:W2:Y:S03]  /*6a00*/  LDG.E.U16 R225, desc[UR28][R220.64] ;  /* 0x0000001cdce17981 */ /* 0x000ea6000c1e1500 */
[C---:B------:R-:W-:Y:S01]  /*6a10*/  IMAD.WIDE R228, R189.reuse, 0x2, R178 ;  /* 0x00000002bde47825 */ /* 0x040fe200078e02b2 */
[----:B------:R0:W2:Y:S03]  /*6a20*/  LDG.E.U16 R63, desc[UR28][R238.64] ;  /* 0x0000001cee3f7981 */ /* 0x0000a6000c1e1500 */
[C---:B-1----:R-:W-:Y:S01]  /*6a30*/  IMAD.WIDE R210, R189.reuse, 0x2, R144 ;  /* 0x00000002bdd27825 */ /* 0x042fe200078e0290 */
[----:B------:R-:W2:Y:S03]  /*6a40*/  LDG.E.U16 R232, desc[UR28][R64.64] ;  /* 0x0000001c40e87981 */ /* 0x000ea6000c1e1500 */
[C---:B------:R-:W-:Y:S01]  /*6a50*/  IMAD.WIDE R218, R189.reuse, 0x2, R150 ;  /* 0x00000002bdda7825 */ /* 0x040fe200078e0296 */
[----:B------:R-:W2:Y:S03]  /*6a60*/  LDG.E.U16 R224, desc[UR28][R216.64] ;  /* 0x0000001cd8e07981 */ /* 0x000ea6000c1e1500 */
[C---:B0-----:R-:W-:Y:S01]  /*6a70*/  IMAD.WIDE R212, R189.reuse, 0x2, R180 ;  /* 0x00000002bdd47825 */ /* 0x041fe200078e02b4 */
[----:B------:R0:W2:Y:S03]  /*6a80*/  LDG.E.U16 R67, desc[UR28][R214.64] ;  /* 0x0000001cd6437981 */ /* 0x0000a6000c1e1500 */
[C---:B------:R-:W-:Y:S01]  /*6a90*/  IMAD.WIDE R226, R189.reuse, 0x2, R142 ;  /* 0x00000002bde27825 */ /* 0x040fe200078e028e */
[----:B------:R-:W2:Y:S03]  /*6aa0*/  LDG.E.U16 R65, desc[UR28][R228.64] ;  /* 0x0000001ce4417981 */ /* 0x000ea6000c1e1500 */
[C---:B------:R-:W-:Y:S01]  /*6ab0*/  IMAD.WIDE R246, R189.reuse, 0x2, R200 ;  /* 0x00000002bdf67825 */ /* 0x040fe200078e02c8 */
[----:B------:R-:W2:Y:S03]  /*6ac0*/  LDG.E.U16 R230, desc[UR28][R210.64] ;  /* 0x0000001cd2e67981 */ /* 0x000ea6000c1e1500 */
[C---:B------:R-:W-:Y:S01]  /*6ad0*/  IMAD.WIDE R244, R189.reuse, 0x2, R140 ;  /* 0x00000002bdf47825 */ /* 0x040fe200078e028c */
        /* <DEDUP_REMOVED lines=8> */
[----:B------:R1:W2:Y:S03]  /*6b60*/  LDG.E.U16 R228, desc[UR28][R244.64] ;  /* 0x0000001cf4e47981 */ /* 0x0002a6000c1e1500 */
[C---:B0-----:R-:W-:Y:S01]  /*6b70*/  IMAD.WIDE R214, R189.reuse, 0x2, R166 ;  /* 0x00000002bdd67825 */ /* 0x041fe200078e02a6 */
[----:B------:R0:W2:Y:S03]  /*6b80*/  LDG.E.U16 R212, desc[UR28][R242.64] ;  /* 0x0000001cf2d47981 */ /* 0x0000a6000c1e1500 */
[C---:B------:R-:W-:Y:S01]  /*6b90*/  IMAD.WIDE R216, R189.reuse, 0x2, R174 ;  /* 0x00000002bdd87825 */ /* 0x040fe200078e02ae */
[----:B------:R0:W2:Y:S03]  /*6ba0*/  LDG.E.U16 R213, desc[UR28][R240.64] ;  /* 0x0000001cf0d57981 */ /* 0x0000a6000c1e1500 */
[C---:B-1----:R-:W-:Y:S01]  /*6bb0*/  IMAD.WIDE R218, R189.reuse, 0x2, R198 ;  /* 0x00000002bdda7825 */ /* 0x042fe200078e02c6 */
[----:B------:R1:W2:Y:S03]  /*6bc0*/  LDG.E.U16 R227, desc[UR28][R238.64] ;  /* 0x0000001ceee37981 */ /* 0x0002a6000c1e1500 */
[C---:B------:R-:W-:Y:S01]  /*6bd0*/  IMAD.WIDE R250, R189.reuse, 0x2, R162 ;  /* 0x00000002bdfa7825 */ /* 0x040fe200078e02a2 */
[----:B------:R-:W2:Y:S03]  /*6be0*/  LDG.E.U16 R64, desc[UR28][R220.64] ;  /* 0x0000001cdc407981 */ /* 0x000ea6000c1e1500 */
[C---:B------:R-:W-:Y:S01]  /*6bf0*/  IMAD.WIDE R248, R189.reuse, 0x2, R168 ;  /* 0x00000002bdf87825 */ /* 0x040fe200078e02a8 */
[----:B------:R-:W2:Y:S03]  /*6c00*/  LDG.E.U16 R210, desc[UR28][R216.64] ;  /* 0x0000001cd8d27981 */ /* 0x000ea6000c1e1500 */
        /* <DEDUP_REMOVED lines=8> */
[----:B-1----:R-:W-:Y:S01]  /*6c90*/  IMAD.WIDE R238, R189, 0x2, R194 ;  /* 0x00000002bdee7825 */ /* 0x002fe200078e02c2 */
[----:B------:R-:W2:Y:S04]  /*6ca0*/  LDG.E.U16 R215, desc[UR28][R250.64] ;  /* 0x0000001cfad77981 */ /* 0x000ea8000c1e1500 */
[----:B------:R-:W2:Y:S04]  /*6cb0*/  LDG.E.U16 R226, desc[UR28][R244.64] ;  /* 0x0000001cf4e27981 */ /* 0x000ea8000c1e1500 */
[----:B------:R-:W2:Y:S04]  /*6cc0*/  LDG.E.U16 R218, desc[UR28][R242.64] ;  /* 0x0000001cf2da7981 */ /* 0x000ea8000c1e1500 */
[----:B------:R-:W2:Y:S04]  /*6cd0*/  LDG.E.U16 R219, desc[UR28][R240.64] ;  /* 0x0000001cf0db7981 */ /* 0x000ea8000c1e1500 */
[----:B------:R-:W2:Y:S01]  /*6ce0*/  LDG.E.U16 R220, desc[UR28][R238.64] ;  /* 0x0000001ceedc7981 */ /* 0x000ea2000c1e1500 */
[----:B------:R-:W-:-:S02]  /*6cf0*/  F2FP.F16.F32.PACK_AB R5, R8, R5 ;  /* 0x000000050805723e */ /* 0x000fc400000000ff */
[----:B------:R-:W-:Y:S02]  /*6d00*/  LOP3.LUT R8, R0, 0x3f, RZ, 0xc0, !PT ;  /* 0x0000003f00087812 */ /* 0x000fe400078ec0ff */
[----:B------:R-:W-:Y:S02]  /*6d10*/  F2FP.F16.F32.PACK_AB R4, R205, R4 ;  /* 0x00000004cd04723e */ /* 0x000fe400000000ff */
[----:B------:R-:W-:Y:S02]  /*6d20*/  SHF.L.U32 R8, R8, 0x1, RZ ;  /* 0x0000000108087819 */ /* 0x000fe400000006ff */
[----:B------:R-:W-:Y:S02]  /*6d30*/  LOP3.LUT R205, R0, 0x40, RZ, 0xc0, !PT ;  /* 0x0000004000cd7812 */ /* 0x000fe400078ec0ff */
[----:B------:R-:W-:Y:S02]  /*6d40*/  F2FP.F16.F32.PACK_AB R6, R9, R6 ;  /* 0x000000060906723e */ /* 0x000fe400000000ff */
[----:B------:R-:W-:-:S02]  /*6d50*/  LEA R205, R205, R8, 0x6 ;  /* 0x00000008cdcd7211 */ /* 0x000fc400078e30ff */
        /* <DEDUP_REMOVED lines=29> */
[----:B------:R-:W-:-:S02]  /*6f30*/  LEA R188, R3, R188, 0x6 ;  /* 0x000000bc03bc7211 */ /* 0x000fc400078e30ff */
[C---:B------:R-:W-:Y:S01]  /*6f40*/  LOP3.LUT R39, R205.reuse, 0x10, RZ, 0x3c, !PT ;  /* 0x00000010cd277812 */ /* 0x040fe200078e3cff */
[----:B------:R-:W-:Y:S01]  /*6f50*/  STTM.16dp32bit_t0_t15.x32 tmem[UR15+0x20], R4 ;  /* 0x00002004000079ed */ /* 0x000fe20008a8000f */
[----:B------:R0:W-:Y:S01]  /*6f60*/  STTM.16dp32bit_t16_t31.x32 tmem[UR15+0x40], R4 ;  /* 0x00004004000079ed */ /* 0x0001e20008aa000f */
[C---:B------:R-:W-:Y:S02]  /*6f70*/  LOP3.LUT R38, R205.reuse, 0x20, RZ, 0x3c, !PT ;  /* 0x00000020cd267812 */ /* 0x040fe400078e3cff */
[C---:B0-----:R-:W-:Y:S02]  /*6f80*/  LOP3.LUT R5, R205.reuse, 0x30, RZ, 0x3c, !PT ;  /* 0x00000030cd057812 */ /* 0x041fe400078e3cff */
[C---:B------:R-:W-:Y:S02]  /*6f90*/  LOP3.LUT R4, R205.reuse, 0x40, RZ, 0x3c, !PT ;  /* 0x00000040cd047812 */ /* 0x040fe400078e3cff */
[C---:B------:R-:W-:Y:S02]  /*6fa0*/  LOP3.LUT R7, R205.reuse, 0x50, RZ, 0x3c, !PT ;  /* 0x00000050cd077812 */ /* 0x040fe400078e3cff */
[----:B------:R-:W-:Y:S01]  /*6fb0*/  LOP3.LUT R22, R205, 0x60, RZ, 0x3c, !PT ;  /* 0x00000060cd167812 */ /* 0x000fe200078e3cff */
[----:B------:R-:W-:-:S04]  /*6fc0*/  FADD R20, -R172, R203 ;  /* 0x000000cbac147221 */ /* 0x000fc80000000100 */
[----:B------:R-:W-:Y:S01]  /*6fd0*/  FMUL R20, R20, 1.4426950216293334961 ;  /* 0x3fb8aa3b14147820 */ /* 0x000fe20000400000 */
[----:B---3--:R-:W-:Y:S04]  /*6fe0*/  STS.U16 [R188+UR13+0x4000], R233 ;  /* 0x004000e9bc007988 */ /* 0x008fe8000800040d */
[----:B----4-:R-:W-:Y:S04]  /*6ff0*/  STS.U16 [R205+UR13+0x4800], R206 ;  /* 0x004800cecd007988 */ /* 0x010fe8000800040d */
[----:B-----5:R-:W-:Y:S04]  /*7000*/  STS.U16 [R205+UR13+0x4c00], R204 ;  /* 0x004c00cccd007988 */ /* 0x020fe8000800040d */
[----:B--2---:R0:W-:Y:S04]  /*7010*/  STS.U16 [R205+UR13+0x4400], R225 ;  /* 0x004400e1cd007988 */ /* 0x0041e8000800040d */
[----:B------:R-:W-:Y:S04]  /*7020*/  STS.U16 [R39+UR13+0x4c80], R66 ;  /* 0x004c804227007988 */ /* 0x000fe8000800040d */
[----:B------:R-:W-:Y:S01]  /*7030*/  STS.U16 [R39+UR13+0x4080], R232 ;  /* 0x004080e827007988 */ /* 0x000fe2000800040d */
[----:B0-----:R-:W-:-:S03]  /*7040*/  LOP3.LUT R205, R205, 0x70, RZ, 0x3c, !PT ;  /* 0x00000070cdcd7812 */ /* 0x001fc600078e3cff */
[----:B------:R-:W-:Y:S04]  /*7050*/  STS.U16 [R39+UR13+0x4480], R224 ;  /* 0x004480e027007988 */ /* 0x000fe8000800040d */
[----:B------:R-:W-:Y:S04]  /*7060*/  STS.U16 [R39+UR13+0x4880], R67 ;  /* 0x0048804327007988 */ /* 0x000fe8000800040d */
[----:B------:R-:W-:Y:S04]  /*7070*/  STS.U16 [R38+UR13+0x4100], R231 ;  /* 0x004100e726007988 */ /* 0x000fe8000800040d */
        /* <DEDUP_REMOVED lines=26> */
[----:B-1----:R-:W-:Y:S01]  /*7220*/  LDTM.16dp32bit_t0_t15.x16 R4, tmem[UR15] ;  /* 0x0000000f000479ee */ /* 0x002fe20008a00000 */
[----:B------:R-:W0:Y:S01]  /*7230*/  LDTM.16dp32bit_t16_t31.x16 R4, tmem[UR15+0x10] ;  /* 0x0000100f000479ee */ /* 0x000e220008a20000 */
[----:B------:R-:W-:Y:S01]  /*7240*/  NOP ;  /* 0x0000000000007918 */ /* 0x000fe20000000000 */
[C---:B0-----:R-:W-:Y:S01]  /*7250*/  FMUL R4, R21.reuse, R4 ;  /* 0x0000000415047220 */ /* 0x041fe20000400000 */
        /* <DEDUP_REMOVED lines=16> */
[----:B------:R2:W-:Y:S01]  /*7360*/  STTM.16dp32bit_t16_t31.x16 tmem[UR15+0x10], R4 ;  /* 0x00001004000079ed */ /* 0x0005e20008a2000f */
[----:B------:R-:W0:Y:S02]  /*7370*/  FENCE.VIEW.ASYNC.T ;  /* 0x00000000000073c6 */ /* 0x000e240000000200 */
[----:B0-----:R-:W-:Y:S06]  /*7380*/  BAR.SYNC.DEFER_BLOCKING 0x0 ;  /* 0x0000000000007b1d */ /* 0x001fec0000010000 */
[----:B------:R0:W-:Y:S06]  /*7390*/  MEMBAR.ALL.CTA ;  /* 0x0000000000007992 */ /* 0x0001ec0000008000 */
[----:B0-----:R-:W0:Y:S01]  /*73a0*/  FENCE.VIEW.ASYNC.S ;  /* 0x00000000000073c6 */ /* 0x001e220000000000 */
[----:B------:R-:W-:Y:S01]  /*73b0*/  ULEA UR17, UR23, UR13, 0x3 ;  /* 0x0000000d17117291 */ /* 0x000fe2000f8e18ff */
[----:B------:R-:W-:Y:S01]  /*73c0*/  FADD R36, R36, R37 ;  /* 0x0000002524247221 */ /* 0x000fe20000000000 */
[----:B------:R-:W-:-:S02]  /*73d0*/  UMOV UR7, UR8 ;  /* 0x0000000800077c82 */ /* 0x000fc40008000000 */
[----:B------:R-:W-:Y:S01]  /*73e0*/  UIADD3 UR17, UPT, UPT, UR17, 0x7000, URZ ;  /* 0x0000700011117890 */ /* 0x000fe2000fffe0ff */
[----:B0-----:R-:W-:Y:S06]  /*73f0*/  BAR.SYNC.DEFER_BLOCKING 0x0 ;  /* 0x0000000000007b1d */ /* 0x001fec0000010000 */
[----:B------:R-:W-:Y:S05]  /*7400*/  BRA.U UP1, `(.L_x_16) ;  /* 0x0000000101947547 */ /* 0x000fea000b800000 */
[----:B------:R-:W-:Y:S02]  /*7410*/  UIADD3 UR27, UPT, UPT, UR14, 0x28, URZ ;  /* 0x000000280e1b7890 */ /* 0x000fe4000fffe0ff */
[----:B------:R-:W-:Y:S02]  /*7420*/  UIADD3 UR51, UPT, UPT, UR14, 0x30, URZ ;  /* 0x000000300e337890 */ /* 0x000fe4000fffe0ff */
[----:B------:R-:W-:Y:S02]  /*7430*/  UIADD3 UR62, UPT, UPT, UR14, 0x38, URZ ;  /* 0x000000380e3e7890 */ /* 0x000fe4000fffe0ff */
[----:B------:R-:W-:Y:S02]  /*7440*/  UIADD3 UR63, UPT, UPT, UR14, 0x40, URZ ;  /* 0x000000400e3f7890 */ /* 0x000fe4000fffe0ff */
[----:B------:R-:W-:Y:S02]  /*7450*/  UIADD3 UR64, UPT, UPT, UR14, 0x48, URZ ;  /* 0x000000480e407890 */ /* 0x000fe4000fffe0ff */
[----:B------:R-:W-:Y:S01]  /*7460*/  UIADD3 UR65, UPT, UPT, UR14, 0x50, URZ ;  /* 0x000000500e417890 */ /* 0x000fe2000fffe0ff */
[----:B------:R-:W-:Y:S01]  /*7470*/  UMOV UR10, 0x0 ;  /* 0x00000000000a7882 */ /* 0x000fe20000000000 */
[----:B------:R-:W-:Y:S01]  /*7480*/  UMOV UR11, 0x4080010 ;  /* 0x04080010000b7882 */ /* 0x000fe20000000000 */
[----:B------:R-:W-:Y:S01]  /*7490*/  UMOV UR25, 0x40004040 ;  /* 0x4000404000197882 */ /* 0x000fe20000000000 */
[----:B------:R-:W-:-:S02]  /*74a0*/  UIADD3 UR66, UPT, UPT, UR14, 0x58, URZ ;  /* 0x000000580e427890 */ /* 0x000fc4000fffe0ff */
[----:B------:R0:W-:Y:S01]  /*74b0*/  UTCHMMA tmem[UR21], gdesc[UR24], tmem[UR14], tmem[UR10], idesc[UR11], UPT ;  /* 0x00ff0a18150079ea */ /* 0x0001e2000b80000e */
[----:B------:R-:W-:Y:S01]  /*74c0*/  UMOV UR30, 0x0 ;  /* 0x00000000001e7882 */ /* 0x000fe20000000000 */
        /* <DEDUP_REMOVED lines=14> */
[----:B------:R-:W-:Y:S01]  /*75b0*/  UMOV UR8, UR17 ;  /* 0x0000001100087c82 */ /* 0x000fe20008000000 */
[----:B------:R-:W-:Y:S01]  /*75c0*/  UMOV UR9, URZ ;  /* 0x000000ff00097c82 */ /* 0x000fe20008000000 */
[----:B------:R0:W-:Y:S01]  /*75d0*/  UTCHMMA tmem[UR63], gdesc[UR42], tmem[UR14], tmem[UR54], idesc[UR55], UPT ;  /* 0x00ff362a3f0079ea */ /* 0x0001e2000b80000e */
[----:B------:R-:W-:Y:S01]  /*75e0*/  UMOV UR60, 0x0 ;  /* 0x00000000003c7882 */ /* 0x000fe20000000000 */
[----:B------:R-:W-:Y:S01]  /*75f0*/  UMOV UR61, 0x4080010 ;  /* 0x04080010003d7882 */ /* 0x000fe20000000000 */
[----:B------:R0:W-:Y:S01]  /*7600*/  UTCHMMA tmem[UR64], gdesc[UR44], tmem[UR14], tmem[UR56], idesc[UR57], UPT ;  /* 0x00ff382c400079ea */ /* 0x0001e2000b80000e */
[----:B------:R-:W-:Y:S01]  /*7610*/  UMOV UR8, UR8 ;  /* 0x0000000800087c82 */ /* 0x000fe20008000000 */
[----:B------:R0:W-:Y:S01]  /*7620*/  UTCHMMA tmem[UR65], gdesc[UR46], tmem[UR14], tmem[UR58], idesc[UR59], UPT ;  /* 0x00ff3a2e410079ea */ /* 0x0001e2000b80000e */
[----:B------:R0:W-:Y:S01]  /*7630*/  UTCHMMA tmem[UR66], gdesc[UR48], tmem[UR14], tmem[UR60], idesc[UR61], UPT ;  /* 0x00ff3c30420079ea */ /* 0x0001e2000b80000e */
[----:B------:R0:W-:Y:S01]  /*7640*/  UTCBAR [UR8], URZ ;  /* 0x000000ff080073e9 */ /* 0x0001e200080000ff */
[----:B------:R-:W-:Y:S01]  /*7650*/  NOP ;  /* 0x0000000000007918 */ /* 0x000fe20000000000 */
.L_x_16:
[----:B------:R-:W-:Y:S01]  /*7660*/  UIADD3 UR23, UPT, UPT, UR23, 0x1, URZ ;  /* 0x0000000117177890 */ /* 0x000fe2000fffe0ff */
[----:B------:R-:W-:Y:S01]  /*7670*/  FFMA R186, R21, R186, R36 ;  /* 0x000000ba15ba7223 */ /* 0x000fe20000000024 */
[----:B------:R-:W-:Y:S01]  /*7680*/  UIADD3 UR6, UPT, UPT, UR6, 0x80, URZ ;  /* 0x0000008006067890 */ /* 0x000fe2000fffe0ff */
[----:B------:R-:W-:Y:S01]  /*7690*/  IADD3 R189, PT, PT, R189, UR22, RZ ;  /* 0x00000016bdbd7c10 */ /* 0x000fe2000fffe0ff */
[----:B------:R-:W-:Y:S01]  /*76a0*/  UISETP.GT.AND UP2, UPT, UR23, 0x1, UPT ;  /* 0x000000011700788c */ /* 0x000fe2000bf44270 */
[----:B------:R-:W-:Y:S02]  /*76b0*/  IADD3 R187, PT, PT, R173, R187, RZ ;  /* 0x000000bbadbb7210 */ /* 0x000fe40007ffe0ff */
[----:B------:R-:W-:Y:S01]  /*76c0*/  MOV R204, UR7 ;  /* 0x0000000700cc7c02 */ /* 0x000fe20008000f00 */
[----:B0-----:R-:W-:Y:S01]  /*76d0*/  USEL UR8, URZ, 0x1, !UP2 ;  /* 0x00000001ff087887 */ /* 0x001fe2000d000000 */
[----:B------:R-:W-:Y:S01]  /*76e0*/  MOV R203, R172 ;  /* 0x000000ac00cb7202 */ /* 0x000fe20000000f00 */
[----:B------:R-:W-:-:S02]  /*76f0*/  USEL UR23, UR23, URZ, !UP2 ;  /* 0x000000ff17177287 */ /* 0x000fc4000d000000 */
[----:B------:R-:W-:Y:S02]  /*7700*/  UISETP.GE.AND UP2, UPT, UR6, UR20, UPT ;  /* 0x000000140600728c */ /* 0x000fe4000bf46270 */
[----:B------:R-:W-:-:S07]  /*7710*/  ULOP3.LUT UR8, UR7, UR8, URZ, 0x3c, !UPT ;  /* 0x0000000807087292 */ /* 0x000fce000f8e3cff */
[----:B------:R-:W-:Y:S05]  /*7720*/  BRA.U !UP2, `(.L_x_17) ;  /* 0xffffffd10abc7547 */ /* 0x000fea000b83ffff */
.L_x_12:
[----:B------:R-:W3:Y:S01]  /*7730*/  LDCU UR4, c[0x0][0x3f0] ;  /* 0x00007e00ff0477ac */ /* 0x000ee20008000800 */
[----:B012---:R-:W-:Y:S01]  /*7740*/  SHF.L.U32 R4, R0, 0x7, RZ ;  /* 0x0000000700047819 */ /* 0x007fe200000006ff */
[----:B------:R-:W-:Y:S01]  /*7750*/  FMUL R3, R186, 8388608 ;  /* 0x4b000000ba037820 */ /* 0x000fe20000400000 */
[----:B------:R-:W-:Y:S02]  /*7760*/  SHF.L.U32 R20, R0, 0x4, RZ ;  /* 0x0000000400147819 */ /* 0x000fe400000006ff */
[----:B------:R-:W-:Y:S02]  /*7770*/  FSETP.GEU.AND P4, PT, R186, 1.175494350822287508e-38, PT ;  /* 0x00800000ba00780b */ /* 0x000fe40003f8e000 */
[----:B------:R-:W-:Y:S02]  /*7780*/  LOP3.LUT R5, R4, 0x800, RZ, 0xc0, !PT ;  /* 0x0000080004057812 */ /* 0x000fe400078ec0ff */
[----:B------:R-:W-:Y:S02]  /*7790*/  LOP3.LUT R4, R20, 0xf0, RZ, 0xc0, !PT ;  /* 0x000000f014047812 */ /* 0x000fe400078ec0ff */
[----:B------:R-:W-:-:S02]  /*77a0*/  FSEL R33, R3, R186, !P4 ;  /* 0x000000ba03217208 */ /* 0x000fc40006000000 */
[----:B------:R-:W-:Y:S02]  /*77b0*/  FSETP.GT.AND P3, PT, |R186|, 8.50705917302346158658e+37, PT ;  /* 0x7e800000ba00780b */ /* 0x000fe40003f64200 */
[----:B------:R-:W-:Y:S02]  /*77c0*/  IADD3 R24, PT, PT, R4, UR13, R5 ;  /* 0x0000000d04187c10 */ /* 0x000fe4000fffe005 */
[----:B------:R-:W-:Y:S01]  /*77d0*/  SHF.R.U32.HI R21, RZ, 0x2, R0 ;  /* 0x00000002ff157819 */ /* 0x000fe20000011600 */
[----:B---3--:R-:W-:Y:S01]  /*77e0*/  UISETP.GE.AND UP0, UPT, UR4, 0x1, UPT ;  /* 0x000000010400788c */ /* 0x008fe2000bf06270 */
[----:B------:R-:W-:-:S08]  /*77f0*/  IADD3 R3, PT, PT, R33, -0x3f3504f3, RZ ;  /* 0xc0cafb0d21037810 */ /* 0x000fd00007ffe0ff */
[----:B------:R-:W-:Y:S05]  /*7800*/  BRA.U !UP0, `(.L_x_18) ;  /* 0x0000000108107547 */ /* 0x000fea000b800000 */
[----:B------:R-:W-:-:S06]  /*7810*/  USHF.L.U32 UR7, UR7, 0x1f, URZ ;  /* 0x0000001f07077899 */ /* 0x000fcc00080006ff */
[----:B------:R-:W-:-:S04]  /*7820*/  MOV R4, UR7 ;  /* 0x0000000700047c02 */ /* 0x000fc80008000f00 */
[----:B------:R-:W0:Y:S02]  /*7830*/  SYNCS.PHASECHK.TRANS64.TRYWAIT P2, [UR17], R4 ;  /* 0x00000004ff0075a7 */ /* 0x000e240008041111 */
[----:B0-----:R-:W-:Y:S05]  /*7840*/  @!P2 BRA `(.L_x_19) ;  /* 0x00000010001ca947 */ /* 0x001fea0003800000 */
.L_x_18:
[----:B------:R-:W-:Y:S01]  /*7850*/  BAR.SYNC.DEFER_BLOCKING 0x0 ;  /* 0x0000000000007b1d */ /* 0x000fe20000010000 */
[C---:B------:R-:W-:Y:S01]  /*7860*/  FSETP.GEU.AND P2, PT, |R186|.reuse, 1.175494350822287508e-38, PT ;  /* 0x00800000ba00780b */ /* 0x040fe20003f4e200 */
[----:B------:R-:W-:Y:S01]  /*7870*/  @P3 FMUL R186, R186, 0.25 ;  /* 0x3e800000baba3820 */ /* 0x000fe20000400000 */
[----:B------:R-:W-:Y:S01]  /*7880*/  LOP3.LUT R23, R21, 0x18, RZ, 0xc0, !PT ;  /* 0x0000001815177812 */ /* 0x000fe200078ec0ff */
[----:B------:R-:W-:Y:S01]  /*7890*/  HFMA2 R27, -RZ, RZ, 1.443359375, -0.2030029296875 ;  /* 0x3dc6b27fff1b7431 */ /* 0x000fe200000001ff */
[----:B------:R-:W-:-:S03]  /*78a0*/  LOP3.LUT R21, R3, 0xff800000, RZ, 0xc0, !PT ;  /* 0xff80000003157812 */ /* 0x000fc600078ec0ff */
[----:B------:R-:W0:Y:S01]  /*78b0*/  LDC R50, c[0x0][0x3e8] ;  /* 0x0000fa00ff327b82 */ /* 0x000e220000000800 */
[----:B------:R-:W-:Y:S01]  /*78c0*/  LOP3.LUT R3, R0, 0x60, RZ, 0xc0, !PT ;  /* 0x0000006000037812 */ /* 0x000fe200078ec0ff */
[----:B------:R-:W1:Y:S01]  /*78d0*/  LDCU.64 UR4, c[0x0][0x3e0] ;  /* 0x00007c00ff0477ac */ /* 0x000e620008000a00 */
[-C--:B------:R-:W-:Y:S02]  /*78e0*/  IADD3 R22, PT, PT, R33, -R21.reuse, RZ ;  /* 0x8000001521167210 */ /* 0x080fe40007ffe0ff */
[----:B------:R-:W-:Y:S02]  /*78f0*/  LEA R32, R3, R24, 0x3 ;  /* 0x0000001803207211 */ /* 0x000fe400078e18ff */
[----:B------:R-:W-:Y:S01]  /*7900*/  LOP3.LUT R25, R20, 0x30, RZ, 0xc0, !PT ;  /* 0x0000003014197812 */ /* 0x000fe200078ec0ff */
[----:B------:R-:W-:Y:S01]  /*7910*/  @!P2 FMUL R186, R186, 16777216 ;  /* 0x4b800000babaa820 */ /* 0x000fe20000400000 */
[----:B------:R-:W-:Y:S01]  /*7920*/  FSEL R20, RZ, -23, P4 ;  /* 0xc1b80000ff147808 */ /* 0x000fe20002000000 */
[----:B------:R-:W-:Y:S01]  /*7930*/  FADD R22, R22, -1 ;  /* 0xbf80000016167421 */ /* 0x000fe20000000000 */
[----:B------:R-:W-:Y:S01]  /*7940*/  I2FP.F32.S32 R21, R21 ;  /* 0x0000001500157245 */ /* 0x000fe20000201400 */
[----:B------:R-:W2:Y:S01]  /*7950*/  MUFU.RCP R3, R186 ;  /* 0x000000ba00037308 */ /* 0x000ea20000001000 */
[----:B------:R-:W-:Y:S01]  /*7960*/  LOP3.LUT R44, R23, 0x1f, R0, 0xf8, !PT ;  /* 0x0000001f172c7812 */ /* 0x000fe200078ef800 */
[----:B------:R-:W3:Y:S01]  /*7970*/  LDC.64 R34, c[0x0][0x398] ;  /* 0x0000e600ff227b82 */ /* 0x000ee20000000a00 */
[----:B------:R-:W-:Y:S01]  /*7980*/  LOP3.LUT R45, R0, 0x7f, RZ, 0xc0, !PT ;  /* 0x0000007f002d7812 */ /* 0x000fe200078ec0ff */
[----:B------:R-:W-:Y:S01]  /*7990*/  FFMA.FTZ R20, R21, 1.1920928955078125e-07, R20 ;  /* 0x3400000015147823 */ /* 0x000fe20000010014 */
[----:B------:R-:W-:-:S02]  /*79a0*/  SHF.L.U32 R23, R44, 0x3, RZ ;  /* 0x000000032c177819 */ /* 0x000fc400000006ff */
[----:B------:R-:W-:Y:S01]  /*79b0*/  SHF.L.U32 R44, R44, 0x4, RZ ;  /* 0x000000042c2c7819 */ /* 0x000fe200000006ff */
[----:B-1----:R-:W-:Y:S01]  /*79c0*/  UIMAD UR4, UR12, UR4, URZ ;  /* 0x000000040c0472a4 */ /* 0x002fe2000f8e02ff */
[----:B------:R-:W-:Y:S01]  /*79d0*/  LOP3.LUT R26, R23, 0xc0, RZ, 0xc0, !PT ;  /* 0x000000c0171a7812 */ /* 0x000fe200078ec0ff */
[----:B------:R-:W1:Y:S02]  /*79e0*/  @!P1 SYNCS.CCTL.IV [UR13+0x7000] ;  /* 0x00700000ff0099b1 */ /* 0x000e64000800000d */
[----:B-1----:R-:W-:Y:S01]  /*79f0*/  BAR.SYNC.DEFER_BLOCKING 0x0 ;  /* 0x0000000000007b1d */ /* 0x002fe20000010000 */
[----:B------:R-:W-:Y:S01]  /*7a00*/  FFMA.FTZ R23, R22, R27, -0.16845393180847167969 ;  /* 0xbe2c7f3016177423 */ /* 0x000fe2000001001b */
[----:B------:R-:W-:Y:S01]  /*7a10*/  IADD3 R46, PT, PT, R26, UR13, R25 ;  /* 0x0000000d1a2e7c10 */ /* 0x000fe2000fffe019 */
[----:B------:R-:W-:Y:S01]  /*7a20*/  USHF.L.U32 UR6, UR4, 0x1, URZ ;  /* 0x0000000104067899 */ /* 0x000fe200080006ff */
[----:B------:R-:W-:Y:S01]  /*7a30*/  LOP3.LUT R44, R44, 0xf0, RZ, 0xc0, !PT ;  /* 0x000000f02c2c7812 */ /* 0x000fe200078ec0ff */
[C---:B------:R-:W-:Y:S01]  /*7a40*/  FFMA.FTZ R23, R22.reuse, R23, 0.1716887056827545166 ;  /* 0x3e2fcf2a16177423 */ /* 0x040fe20000010017 */
[----:B------:R-:W-:Y:S01]  /*7a50*/  LDTM.16dp32bit_t0_t15.x16 R4, tmem[UR15] ;  /* 0x0000000f000479ee */ /* 0x000fe20008a00000 */
[----:B------:R-:W1:Y:S02]  /*7a60*/  LDTM.16dp32bit_t16_t31.x16 R4, tmem[UR15+0x10] ;  /* 0x0000100f000479ee */ /* 0x000e640008a20000 */
[----:B------:R-:W-:-:S04]  /*7a70*/  FFMA.FTZ R23, R22, R23, -0.17900948226451873779 ;  /* 0xbe374e4316177423 */ /* 0x000fc80000010017 */
[----:B------:R-:W-:-:S04]  /*7a80*/  FFMA.FTZ R23, R22, R23, 0.20512372255325317383 ;  /* 0x3e520bf416177423 */ /* 0x000fc80000010017 */
[----:B------:R-:W-:-:S04]  /*7a90*/  FFMA.FTZ R23, R22, R23, -0.24046532809734344482 ;  /* 0xbe763c8b16177423 */ /* 0x000fc80000010017 */
[C---:B------:R-:W-:Y:S01]  /*7aa0*/  FFMA.FTZ R23, R22.reuse, R23, 0.28857114911079406738 ;  /* 0x3e93bf9916177423 */ /* 0x040fe20000010017 */
[----:B------:R-:W4:Y:S01]  /*7ab0*/  @!P1 SYNCS.CCTL.IV [UR13+0x7008] ;  /* 0x00700800ff0099b1 */ /* 0x000f22000800000d */
[----:B------:R-:W-:Y:S02]  /*7ac0*/  NOP ;  /* 0x0000000000007918 */ /* 0x000fe40000000000 */
[----:B------:R-:W-:Y:S01]  /*7ad0*/  FFMA.FTZ R23, R22, R23, -0.36067417263984680176 ;  /* 0xbeb8aa4916177423 */ /* 0x000fe20000010017 */
[----:B------:R-:W-:-:S03]  /*7ae0*/  FSETP.NEU.AND P1, PT, R33, RZ, PT ;  /* 0x000000ff2100720b */ /* 0x000fc60003f2d000 */
[----:B------:R-:W-:Y:S01]  /*7af0*/  FFMA.FTZ R23, R22, R23, 0.48089820146560668945 ;  /* 0x3ef6384a16177423 */ /* 0x000fe20000010017 */
[----:B-1----:R-:W-:Y:S01]  /*7b00*/  @P3 FMUL R6, R6, 0.25 ;  /* 0x3e80000006063820 */ /* 0x002fe20000400000 */
[----:B------:R-:W-:Y:S01]  /*7b10*/  @P3 FMUL R7, R7, 0.25 ;  /* 0x3e80000007073820 */ /* 0x000fe20000400000 */
[----:B------:R-:W-:Y:S01]  /*7b20*/  @P3 FMUL R10, R10, 0.25 ;  /* 0x3e8000000a0a3820 */ /* 0x000fe20000400000 */
[----:B------:R-:W-:Y:S01]  /*7b30*/  @P3 FMUL R11, R11, 0.25 ;  /* 0x3e8000000b0b3820 */ /* 0x000fe20000400000 */
[----:B------:R-:W-:Y:S01]  /*7b40*/  @P3 FMUL R14, R14, 0.25 ;  /* 0x3e8000000e0e3820 */ /* 0x000fe20000400000 */
[----:B------:R-:W-:Y:S01]  /*7b50*/  @!P2 FMUL R6, R6, 16777216 ;  /* 0x4b8000000606a820 */ /* 0x000fe20000400000 */
[----:B------:R-:W-:Y:S01]  /*7b60*/  @P3 FMUL R15, R15, 0.25 ;  /* 0x3e8000000f0f3820 */ /* 0x000fe20000400000 */
[----:B------:R-:W-:Y:S01]  /*7b70*/  @!P2 FMUL R7, R7, 16777216 ;  /* 0x4b8000000707a820 */ /* 0x000fe20000400000 */
[----:B------:R-:W-:Y:S01]  /*7b80*/  @P3 FMUL R18, R18, 0.25 ;  /* 0x3e80000012123820 */ /* 0x000fe20000400000 */
[----:B------:R-:W-:Y:S01]  /*7b90*/  @!P2 FMUL R10, R10, 16777216 ;  /* 0x4b8000000a0aa820 */ /* 0x000fe20000400000 */
[----:B------:R-:W-:Y:S01]  /*7ba0*/  @P3 FMUL R4, R4, 0.25 ;  /* 0x3e80000004043820 */ /* 0x000fe20000400000 */
        /* <DEDUP_REMOVED lines=8> */
[----:B------:R-:W-:Y:S01]  /*7c30*/  @!P2 FMUL R11, R11, 16777216 ;  /* 0x4b8000000b0ba820 */ /* 0x000fe20000400000 */
[----:B------:R-:W-:Y:S01]  /*7c40*/  @!P2 FMUL R14, R14, 16777216 ;  /* 0x4b8000000e0ea820 */ /* 0x000fe20000400000 */
[----:B--2---:R-:W-:Y:S01]  /*7c50*/  FMUL R21, R3, R6 ;  /* 0x0000000603157220 */ /* 0x004fe20000400000 */
[----:B------:R-:W-:Y:S01]  /*7c60*/  @!P2 FMUL R15, R15, 16777216 ;  /* 0x4b8000000f0fa820 */ /* 0x000fe20000400000 */
[C---:B------:R-:W-:Y:S01]  /*7c70*/  FMUL R6, R3.reuse, R7 ;  /* 0x0000000703067220 */ /* 0x040fe20000400000 */
[----:B------:R-:W-:Y:S01]  /*7c80*/  @!P2 FMUL R18, R18, 16777216 ;  /* 0x4b8000001212a820 */ /* 0x000fe20000400000 */
[----:B------:R-:W-:Y:S01]  /*7c90*/  FMUL R7, R3, R10 ;  /* 0x0000000a03077220 */ /* 0x000fe20000400000 */
[----:B------:R-:W-:Y:S01]  /*7ca0*/  @!P2 FMUL R4, R4, 16777216 ;  /* 0x4b8000000404a820 */ /* 0x000fe20000400000 */
        /* <DEDUP_REMOVED lines=20> */
[----:B------:R-:W-:Y:S01]  /*7df0*/  FMUL R18, R3, R19 ;  /* 0x0000001303127220 */ /* 0x000fe20000400000 */
[----:B------:R-:W-:Y:S01]  /*7e00*/  F2FP.F16.F32.PACK_AB R24, R21, R4 ;  /* 0x000000041518723e */ /* 0x000fe200000000ff */
[----:B------:R-:W-:Y:S01]  /*7e10*/  FFMA.FTZ R23, R22, R23, -0.72134751081466674805 ;  /* 0xbf38aa3b16177423 */ /* 0x000fe20000010017 */
[----:B------:R-:W-:Y:S01]  /*7e20*/  F2FP.F16.F32.PACK_AB R28, R6, R5 ;  /* 0x00000005061c723e */ /* 0x000fe200000000ff */
[----:B------:R-:W-:Y:S01]  /*7e30*/  IMAD R3, R2, UR5, RZ ;  /* 0x0000000502037c24 */ /* 0x000fe2000f8e02ff */
[----:B------:R-:W-:Y:S01]  /*7e40*/  F2FP.F16.F32.PACK_AB R25, R7, R8 ;  /* 0x000000080719723e */ /* 0x000fe200000000ff */
[----:B------:R-:W-:Y:S01]  /*7e50*/  FMUL R23, R22, R23 ;  /* 0x0000001716177220 */ /* 0x000fe20000400000 */
[----:B------:R-:W-:Y:S01]  /*7e60*/  F2FP.F16.F32.PACK_AB R29, R10, R9 ;  /* 0x000000090a1d723e */ /* 0x000fe200000000ff */
[----:B------:R-:W-:Y:S01]  /*7e70*/  UIMAD.WIDE UR4, UR4, 0x2, URZ ;  /* 0x00000002040478a5 */ /* 0x000fe2000f8e02ff */
[----:B------:R-:W-:Y:S01]  /*7e80*/  F2FP.F16.F32.PACK_AB R26, R11, R12 ;  /* 0x0000000c0b1a723e */ /* 0x000fe200000000ff */
[----:B------:R-:W-:Y:S01]  /*7e90*/  FMUL R23, R22, R23 ;  /* 0x0000001716177220 */ /* 0x000fe20000400000 */
[----:B------:R-:W-:-:S02]  /*7ea0*/  F2FP.F16.F32.PACK_AB R30, R14, R13 ;  /* 0x0000000d0e1e723e */ /* 0x000fc400000000ff */
[----:B------:R-:W-:Y:S01]  /*7eb0*/  F2FP.F16.F32.PACK_AB R27, R15, R16 ;  /* 0x000000100f1b723e */ /* 0x000fe200000000ff */
[----:B------:R-:W-:Y:S01]  /*7ec0*/  FFMA.FTZ R23, R22, 1.4426950216293334961, R23 ;  /* 0x3fb8aa3b16177823 */ /* 0x000fe20000010017 */
[----:B------:R-:W-:Y:S02]  /*7ed0*/  F2FP.F16.F32.PACK_AB R31, R18, R17 ;  /* 0x00000011121f723e */ /* 0x000fe400000000ff */
[----:B------:R-:W-:Y:S01]  /*7ee0*/  SHF.R.U32.HI R7, RZ, 0x6, R0 ;  /* 0x00000006ff077819 */ /* 0x000fe20000011600 */
[----:B----4-:R-:W-:Y:S01]  /*7ef0*/  STS.128 [R32], R24 ;  /* 0x0000001820007388 */ /* 0x010fe20000000c00 */
[----:B------:R-:W-:Y:S01]  /*7f00*/  ISETP.GE.U32.AND P2, PT, R33, 0x7f800000, PT ;  /* 0x7f8000002100780c */ /* 0x000fe20003f46070 */
[----:B------:R-:W-:Y:S01]  /*7f10*/  FADD R20, R20, R23 ;  /* 0x0000001714147221 */ /* 0x000fe20000000000 */
[----:B------:R-:W-:Y:S01]  /*7f20*/  SGXT.U32 R7, R7, 0x1 ;  /* 0x000000010707781a */ /* 0x000fe20000000000 */
[----:B------:R1:W-:Y:S01]  /*7f30*/  STS.128 [R32+0x400], R28 ;  /* 0x0004001c20007388 */ /* 0x0003e20000000c00 */
[----:B------:R-:W-:Y:S01]  /*7f40*/  SHF.L.U32 R5, R3, 0x1, RZ ;  /* 0x0000000103057819 */ /* 0x000fe200000006ff */
[----:B------:R-:W2:Y:S02]  /*7f50*/  LDCU UR4, c[0x0][0x3ec] ;  /* 0x00007d80ff0477ac */ /* 0x000ea40008000800 */
[----:B0-----:R-:W-:-:S05]  /*7f60*/  IMAD R7, R7, R50, RZ ;  /* 0x0000003207077224 */ /* 0x001fca00078e02ff */
[C---:B------:R-:W-:Y:S02]  /*7f70*/  LEA R9, R50.reuse, R7, 0x1 ;  /* 0x0000000732097211 */ /* 0x040fe400078e08ff */
[----:B------:R-:W-:Y:S02]  /*7f80*/  @P2 MOV R4, 0x7f800000 ;  /* 0x7f80000000042802 */ /* 0x000fe40000000f00 */
[C---:B------:R-:W-:Y:S02]  /*7f90*/  LEA R11, R50.reuse, R9, 0x1 ;  /* 0x00000009320b7211 */ /* 0x040fe400078e08ff */
[----:B-1----:R-:W-:Y:S01]  /*7fa0*/  LEA R30, R45, UR13, 0x4 ;  /* 0x0000000d2d1e7c11 */ /* 0x002fe2000f8e20ff */
[----:B------:R-:W-:Y:S01]  /*7fb0*/  BAR.SYNC.DEFER_BLOCKING 0x0 ;  /* 0x0000000000007b1d */ /* 0x000fe20000010000 */
[C---:B------:R-:W-:Y:S01]  /*7fc0*/  LEA R12, R50.reuse, R11, 0x1 ;  /* 0x0000000b320c7211 */ /* 0x040fe200078e08ff */
[----:B------:R-:W-:Y:S01]  /*7fd0*/  @P2 FFMA.FTZ R20, R33, R4, +INF ;  /* 0x7f80000021142423 */ /* 0x000fe20000010004 */
[----:B------:R-:W-:Y:S01]  /*7fe0*/  IMAD.HI R4, R3, 0x2, RZ ;  /* 0x0000000203047827 */ /* 0x000fe200078e02ff */
[----:B---3--:R-:W-:Y:S01]  /*7ff0*/  IADD3 R34, P2, P3, R5, UR6, R34 ;  /* 0x0000000605227c10 */ /* 0x008fe2000fb5e022 */
[----:B--2---:R-:W-:Y:S01]  /*8000*/  UIMAD UR4, UR12, UR4, URZ ;  /* 0x000000040c0472a4 */ /* 0x004fe2000f8e02ff */
[----:B------:R-:W-:-:S02]  /*8010*/  LEA R13, R50, R12, 0x1 ;  /* 0x0000000c320d7211 */ /* 0x000fc400078e08ff */
[----:B------:R-:W-:Y:S01]  /*8020*/  IADD3.X R48, PT, PT, R4, UR5, R35, P2, P3 ;  /* 0x0000000504307c10 */ /* 0x000fe200097e6423 */
[----:B------:R-:W-:Y:S01]  /*8030*/  USHF.L.U32 UR6, UR4, 0x2, URZ ;  /* 0x0000000204067899 */ /* 0x000fe200080006ff */
[----:B------:R-:W-:Y:S01]  /*8040*/  LEA R0, R50, R13, 0x1 ;  /* 0x0000000d32007211 */ /* 0x000fe200078e08ff */
[----:B------:R-:W-:Y:S01]  /*8050*/  UIMAD.WIDE UR4, UR4, 0x4, URZ ;  /* 0x00000004040478a5 */ /* 0x000fe2000f8e02ff */
[----:B------:R-:W-:Y:S02]  /*8060*/  FSEL R3, R20, -INF , P1 ;  /* 0xff80000014037808 */ /* 0x000fe40000800000 */
[C---:B------:R-:W-:Y:S02]  /*8070*/  LEA R17, R50.reuse, R0, 0x1 ;  /* 0x0000000032117211 */ /* 0x040fe400078e08ff */
[----:B------:R-:W-:Y:S01]  /*8080*/  LEA R4, P1, R7, R34, 0x1 ;  /* 0x0000002207047211 */ /* 0x000fe200078208ff */
[----:B------:R-:W-:Y:S01]  /*8090*/  FFMA R3, R3, 0.69314718246459960938, R172 ;  /* 0x3f31721803037823 */ /* 0x000fe200000000ac */
[----:B------:R-:W-:-:S02]  /*80a0*/  LEA R19, R50, R17, 0x1 ;  /* 0x0000001132137211 */ /* 0x000fc400078e08ff */
[----:B------:R-:W-:Y:S02]  /*80b0*/  LEA R6, P2, R9, R34, 0x1 ;  /* 0x0000002209067211 */ /* 0x000fe400078408ff */
[C---:B------:R-:W-:Y:S01]  /*80c0*/  LEA R21, R50.reuse, R19, 0x1 ;  /* 0x0000001332157211 */ /* 0x040fe200078e08ff */
[----:B------:R-:W0:Y:S01]  /*80d0*/  LDS.128 R36, [R30] ;  /* 0x000000001e247984 */ /* 0x000e220000000c00 */
[-C--:B------:R-:W-:Y:S02]  /*80e0*/  LEA.HI.X.SX32 R5, R7, R48.reuse, 0x1, P1 ;  /* 0x0000003007057211 */ /* 0x080fe400008f0eff */
[----:B------:R-:W-:Y:S01]  /*80f0*/  LEA R23, R50, R21, 0x1 ;  /* 0x0000001532177211 */ /* 0x000fe200078e08ff */
[----:B------:R-:W1:Y:S01]  /*8100*/  LDS.128 R40, [R30+0x800] ;  /* 0x000800001e287984 */ /* 0x000e620000000c00 */
[----:B------:R-:W-:Y:S02]  /*8110*/  LEA.HI.X.SX32 R7, R9, R48, 0x1, P2 ;  /* 0x0000003009077211 */ /* 0x000fe400010f0eff */
[----:B------:R-:W-:-:S02]  /*8120*/  LEA R14, P2, R0, R34, 0x1 ;  /* 0x00000022000e7211 */ /* 0x000fc400078408ff */
[----:B------:R-:W-:Y:S02]  /*8130*/  LEA R25, R50, R23, 0x1 ;  /* 0x0000001732197211 */ /* 0x000fe400078e08ff */
[CC--:B------:R-:W-:Y:S02]  /*8140*/  LEA R8, P1, R11.reuse, R34.reuse, 0x1 ;  /* 0x000000220b087211 */ /* 0x0c0fe400078208ff */
[----:B------:R-:W-:Y:S02]  /*8150*/  LEA R10, P3, R12, R34, 0x1 ;  /* 0x000000220c0a7211 */ /* 0x000fe400078608ff */
[-C--:B------:R-:W-:Y:S02]  /*8160*/  LEA.HI.X.SX32 R15, R0, R48.reuse, 0x1, P2 ;  /* 0x00000030000f7211 */ /* 0x080fe400010f0eff */
[----:B------:R-:W-:Y:S02]  /*8170*/  LEA R0, R50, R25, 0x1 ;  /* 0x0000001932007211 */ /* 0x000fe400078e08ff */
[----:B------:R-:W-:-:S02]  /*8180*/  LEA.HI.X.SX32 R9, R11, R48, 0x1, P1 ;  /* 0x000000300b097211 */ /* 0x000fc400008f0eff */
[----:B------:R-:W-:Y:S02]  /*8190*/  LEA.HI.X.SX32 R11, R12, R48, 0x1, P3 ;  /* 0x000000300c0b7211 */ /* 0x000fe400018f0eff */
[----:B------:R-:W-:Y:S02]  /*81a0*/  LEA R12, P1, R13, R34, 0x1 ;  /* 0x000000220d0c7211 */ /* 0x000fe400078208ff */
[----:B------:R-:W-:Y:S02]  /*81b0*/  LEA R29, R50, R0, 0x1 ;  /* 0x00000000321d7211 */ /* 0x000fe400078e08ff */
[-C--:B------:R-:W-:Y:S02]  /*81c0*/  LEA R16, P3, R17, R34.reuse, 0x1 ;  /* 0x0000002211107211 */ /* 0x080fe400078608ff */
[----:B------:R-:W-:Y:S02]  /*81d0*/  LEA R20, P2, R21, R34, 0x1 ;  /* 0x0000002215147211 */ /* 0x000fe400078408ff */
[----:B------:R-:W-:-:S02]  /*81e0*/  LEA.HI.X.SX32 R13, R13, R48, 0x1, P1 ;  /* 0x000000300d0d7211 */ /* 0x000fc400008f0eff */
[----:B------:R-:W-:Y:S02]  /*81f0*/  LEA R18, P1, R19, R34, 0x1 ;  /* 0x0000002213127211 */ /* 0x000fe400078208ff */
[----:B------:R-:W-:Y:S02]  /*8200*/  LEA R31, R50, R29, 0x1 ;  /* 0x0000001d321f7211 */ /* 0x000fe400078e08ff */
[----:B------:R-:W-:Y:S02]  /*8210*/  LEA.HI.X.SX32 R17, R17, R48, 0x1, P3 ;  /* 0x0000003011117211 */ /* 0x000fe400018f0eff */
[----:B------:R-:W-:Y:S01]  /*8220*/  LEA R22, P3, R23, R34, 0x1 ;  /* 0x0000002217167211 */ /* 0x000fe200078608ff */
[----:B0-----:R0:W-:Y:S01]  /*8230*/  STG.E.U16 desc[UR28][R4.64], R36 ;  /* 0x0000002404007986 */ /* 0x0011e2000c10151c */
[----:B------:R-:W-:Y:S02]  /*8240*/  PRMT R47, R36, 0x7632, R47 ;  /* 0x00007632242f7816 */ /* 0x000fe4000000002f */
[----:B------:R-:W-:-:S02]  /*8250*/  LEA.HI.X.SX32 R21, R21, R48, 0x1, P2 ;  /* 0x0000003015157211 */ /* 0x000fc400010f0eff */
[----:B------:R-:W-:Y:S01]  /*8260*/  LEA R26, P2, R0, R34, 0x1 ;  /* 0x00000022001a7211 */ /* 0x000fe200078408ff */
[----:B------:R2:W-:Y:S01]  /*8270*/  STG.E.U16 desc[UR28][R6.64], R47 ;  /* 0x0000002f06007986 */ /* 0x0005e2000c10151c */
[----:B------:R-:W-:Y:S02]  /*8280*/  LEA.HI.X.SX32 R19, R19, R48, 0x1, P1 ;  /* 0x0000003013137211 */ /* 0x000fe400008f0eff */
[----:B------:R-:W-:Y:S01]  /*8290*/  LEA R33, R50, R31, 0x1 ;  /* 0x0000001f32217211 */ /* 0x000fe200078e08ff */
[----:B------:R3:W-:Y:S01]  /*82a0*/  STG.E.U16 desc[UR28][R8.64], R37 ;  /* 0x0000002508007986 */ /* 0x0007e2000c10151c */
[----:B------:R-:W-:Y:S02]  /*82b0*/  LEA R24, P1, R25, R34, 0x1 ;  /* 0x0000002219187211 */ /* 0x000fe400078208ff */
[----:B0-----:R-:W-:Y:S02]  /*82c0*/  PRMT R5, R37, 0x7632, R5 ;  /* 0x0000763225057816 */ /* 0x001fe40000000005 */
[----:B------:R-:W-:-:S02]  /*82d0*/  LEA.HI.X.SX32 R23, R23, R48, 0x1, P3 ;  /* 0x0000003017177211 */ /* 0x000fc400018f0eff */
[----:B------:R-:W-:Y:S01]  /*82e0*/  LEA R28, P3, R29, R34, 0x1 ;  /* 0x000000221d1c7211 */ /* 0x000fe200078608ff */
[----:B------:R1:W-:Y:S01]  /*82f0*/  STG.E.U16 desc[UR28][R10.64], R5 ;  /* 0x000000050a007986 */ /* 0x0003e2000c10151c */
[----:B--2---:R-:W-:Y:S02]  /*8300*/  PRMT R7, R38, 0x7632, R7 ;  /* 0x0000763226077816 */ /* 0x004fe40000000007 */
[-C--:B------:R-:W-:Y:S01]  /*8310*/  LEA.HI.X.SX32 R27, R0, R48.reuse, 0x1, P2 ;  /* 0x00000030001b7211 */ /* 0x080fe200010f0eff */
[----:B------:R0:W-:Y:S01]  /*8320*/  STG.E.U16 desc[UR28][R12.64], R38 ;  /* 0x000000260c007986 */ /* 0x0001e2000c10151c */
[----:B------:R-:W-:Y:S02]  /*8330*/  LEA R0, R50, R33, 0x1 ;  /* 0x0000002132007211 */ /* 0x000fe400078e08ff */
[----:B---3--:R-:W-:Y:S01]  /*8340*/  PRMT R9, R39, 0x7632, R9 ;  /* 0x0000763227097816 */ /* 0x008fe20000000009 */
[----:B------:R2:W-:Y:S01]  /*8350*/  STG.E.U16 desc[UR28][R14.64], R7 ;  /* 0x000000070e007986 */ /* 0x0005e2000c10151c */
[----:B------:R-:W-:-:S02]  /*8360*/  LEA.HI.X.SX32 R25, R25, R48, 0x1, P1 ;  /* 0x0000003019197211 */ /* 0x000fc400008f0eff */
[----:B------:R-:W-:Y:S01]  /*8370*/  LEA R30, P1, R31, R34, 0x1 ;  /* 0x000000221f1e7211 */ /* 0x000fe200078208ff */
[----:B------:R-:W-:Y:S01]  /*8380*/  STG.E.U16 desc[UR28][R16.64], R39 ;  /* 0x0000002710007986 */ /* 0x000fe2000c10151c */
[----:B-1----:R-:W-:Y:S02]  /*8390*/  PRMT R11, R40, 0x7632, R11 ;  /* 0x00007632280b7816 */ /* 0x002fe4000000000b */
[----:B------:R-:W-:Y:S01]  /*83a0*/  LEA.HI.X.SX32 R29, R29, R48, 0x1, P3 ;  /* 0x000000301d1d7211 */ /* 0x000fe200018f0eff */
[----:B------:R1:W-:Y:S01]  /*83b0*/  STG.E.U16 desc[UR28][R18.64], R9 ;  /* 0x0000000912007986 */ /* 0x0003e2000c10151c */
[-C--:B------:R-:W-:Y:S02]  /*83c0*/  LEA R32, P2, R33, R34.reuse, 0x1 ;  /* 0x0000002221207211 */ /* 0x080fe400078408ff */
[----:B------:R-:W-:Y:S01]  /*83d0*/  LEA R34, P3, R0, R34, 0x1 ;  /* 0x0000002200227211 */ /* 0x000fe200078608ff */
[----:B------:R-:W-:Y:S01]  /*83e0*/  STG.E.U16 desc[UR28][R20.64], R40 ;  /* 0x0000002814007986 */ /* 0x000fe2000c10151c */
[----:B0-----:R-:W-:-:S02]  /*83f0*/  PRMT R13, R41, 0x7632, R13 ;  /* 0x00007632290d7816 */ /* 0x001fc4000000000d */
[-C--:B------:R-:W-:Y:S01]  /*8400*/  LEA.HI.X.SX32 R31, R31, R48.reuse, 0x1, P1 ;  /* 0x000000301f1f7211 */ /* 0x080fe200008f0eff */
[----:B------:R-:W-:Y:S01]  /*8410*/  STG.E.U16 desc[UR28][R22.64], R11 ;  /* 0x0000000b16007986 */ /* 0x000fe2000c10151c */
[----:B--2---:R-:W-:Y:S02]  /*8420*/  PRMT R15, R42, 0x7632, R15 ;  /* 0x000076322a0f7816 */ /* 0x004fe4000000000f */
[-C--:B------:R-:W-:Y:S01]  /*8430*/  LEA.HI.X.SX32 R33, R33, R48.reuse, 0x1, P2 ;  /* 0x0000003021217211 */ /* 0x080fe200010f0eff */
[----:B------:R-:W-:Y:S01]  /*8440*/  STG.E.U16 desc[UR28][R24.64], R41 ;  /* 0x0000002918007986 */ /* 0x000fe2000c10151c */
[----:B------:R-:W-:Y:S01]  /*8450*/  LEA.HI.X.SX32 R35, R0, R48, 0x1, P3 ;  /* 0x0000003000237211 */ /* 0x000fe200018f0eff */
[----:B-1----:R-:W0:Y:S01]  /*8460*/  LDC.64 R8, c[0x0][0x3a0] ;  /* 0x0000e800ff087b82 */ /* 0x002e220000000a00 */
[----:B------:R-:W-:Y:S01]  /*8470*/  PRMT R17, R43, 0x7632, R17 ;  /* 0x000076322b117816 */ /* 0x000fe20000000011 */
[----:B------:R-:W-:Y:S01]  /*8480*/  STG.E.U16 desc[UR28][R26.64], R13 ;  /* 0x0000000d1a007986 */ /* 0x000fe2000c10151c */
[----:B------:R-:W-:Y:S01]  /*8490*/  ISETP.GE.U32.AND P1, PT, R45, 0x40, PT ;  /* 0x000000402d00780c */ /* 0x000fe20003f26070 */
[C---:B------:R-:W-:Y:S01]  /*84a0*/  IMAD.HI R0, R2.reuse, 0x4, RZ ;  /* 0x0000000402007827 */ /* 0x040fe200078e02ff */
[----:B------:R-:W-:Y:S01]  /*84b0*/  SHF.L.U32 R5, R2, 0x2, RZ ;  /* 0x0000000202057819 */ /* 0x000fe200000006ff */
[----:B------:R-:W-:Y:S04]  /*84c0*/  STG.E.U16 desc[UR28][R28.64], R42 ;  /* 0x0000002a1c007986 */ /* 0x000fe8000c10151c */
[----:B------:R-:W-:Y:S04]  /*84d0*/  STG.E.U16 desc[UR28][R30.64], R15 ;  /* 0x0000000f1e007986 */ /* 0x000fe8000c10151c */
[----:B------:R-:W-:Y:S04]  /*84e0*/  STG.E.U16 desc[UR28][R32.64], R43 ;  /* 0x0000002b20007986 */ /* 0x000fe8000c10151c */
[----:B------:R-:W-:Y:S01]  /*84f0*/  STG.E.U16 desc[UR28][R34.64], R17 ;  /* 0x0000001122007986 */ /* 0x000fe2000c10151c */
[----:B------:R-:W-:Y:S01]  /*8500*/  BAR.SYNC.DEFER_BLOCKING 0x0 ;  /* 0x0000000000007b1d */ /* 0x000fe20000010000 */
[----:B0-----:R-:W-:-:S05]  /*8510*/  IADD3 R2, P2, P3, R5, UR6, R8 ;  /* 0x0000000605027c10 */ /* 0x001fca000fb5e008 */
[----:B------:R0:W-:Y:S02]  /*8520*/  STSM.16.M88 [R46], R3 ;  /* 0x000000032e007844 */ /* 0x0001e40000000000 */
[----:B------:R-:W-:Y:S01]  /*8530*/  BAR.SYNC.DEFER_BLOCKING 0x0 ;  /* 0x0000000000007b1d */ /* 0x000fe20000010000 */
[----:B0-----:R-:W-:-:S05]  /*8540*/  IADD3.X R3, PT, PT, R0, UR5, R9, P2, P3 ;  /* 0x0000000500037c10 */ /* 0x001fca00097e6409 */
[----:B------:R-:W0:Y:S04]  /*8550*/  LDSM.16.M88 R7, [R44+UR13] ;  /* 0x0000000d2c07783b */ /* 0x000e280008000000 */
[----:B0-----:R0:W-:Y:S01]  /*8560*/  @!P1 STG.E desc[UR28][R2.64], R7 ;  /* 0x0000000702009986 */ /* 0x0011e2000c10191c */
[----:B------:R-:W-:Y:S06]  /*8570*/  BAR.SYNC.DEFER_BLOCKING 0x0 ;  /* 0x0000000000007b1d */ /* 0x000fec0000010000 */
[----:B------:R-:W-:Y:S05]  /*8580*/  @P0 BRA `(.L_x_20) ;  /* 0x0000000000a00947 */ /* 0x000fea0003800000 */
[----:B------:R-:W1:Y:S01]  /*8590*/  S2UR UR5, SR_CgaCtaId ;  /* 0x00000000000579c3 */ /* 0x000e620000008800 */
[----:B------:R-:W-:Y:S01]  /*85a0*/  NOP ;  /* 0x0000000000007918 */ /* 0x000fe20000000000 */
[----:B------:R-:W-:Y:S01]  /*85b0*/  UMOV UR4, 0x50 ;  /* 0x0000005000047882 */ /* 0x000fe20000000000 */
[----:B------:R-:W-:Y:S02]  /*85c0*/  MOV R0, UR14 ;  /* 0x0000000e00007c02 */ /* 0x000fe40008000f00 */
[----:B0-----:R-:W-:Y:S02]  /*85d0*/  MOV R3, 0xf ;  /* 0x0000000f00037802 */ /* 0x001fe40000000f00 */
[----:B------:R-:W-:Y:S02]  /*85e0*/  LOP3.LUT R0, R0, 0xffff, RZ, 0xc0, !PT ;  /* 0x0000ffff00007812 */ /* 0x000fe400078ec0ff */
[----:B------:R-:W-:Y:S02]  /*85f0*/  MOV R7, 0x1 ;  /* 0x0000000100077802 */ /* 0x000fe40000000f00 */
[----:B------:R-:W-:-:S04]  /*8600*/  SHF.R.U32.HI R0, RZ, 0x5, R0 ;  /* 0x00000005ff007819 */ /* 0x000fc80000011600 */
[----:B------:R-:W-:Y:S02]  /*8610*/  IADD3 R2, PT, PT, R0, 0x10, RZ ;  /* 0x0000001000027810 */ /* 0x000fe40007ffe0ff */
[----:B------:R-:W-:Y:S01]  /*8620*/  SHF.L.U32 R0, R3, R0, RZ ;  /* 0x0000000003007219 */ /* 0x000fe200000006ff */
[----:B-1----:R-:W-:Y:S01]  /*8630*/  ULEA UR6, UR5, UR4, 0x18 ;  /* 0x0000000405067291 */ /* 0x002fe2000f8ec0ff */
[----:B------:R-:W-:-:S04]  /*8640*/  SHF.L.U32 R3, R7, R2, RZ ;  /* 0x0000000207037219 */ /* 0x000fc800000006ff */
[----:B------:R-:W-:-:S04]  /*8650*/  LOP3.LUT R0, R3, R0, RZ, 0xfc, !PT ;  /* 0x0000000003007212 */ /* 0x000fc800078efcff */
[----:B------:R-:W0:Y:S01]  /*8660*/  LDS R5, [UR6] ;  /* 0x00000006ff057984 */ /* 0x000e220008000800 */
[C---:B------:R-:W-:Y:S02]  /*8670*/  LOP3.LUT R2, R0.reuse, 0xffff, RZ, 0xc0, !PT ;  /* 0x0000ffff00027812 */ /* 0x040fe400078ec0ff */
[----:B0-----:R-:W-:-:S04]  /*8680*/  LOP3.LUT R3, R0, 0xffff, R5, 0x80, !PT ;  /* 0x0000ffff00037812 */ /* 0x001fc800078e8005 */
[----:B------:R-:W-:-:S13]  /*8690*/  ISETP.NE.AND P0, PT, R3, R2, PT ;  /* 0x000000020300720c */ /* 0x000fda0003f05270 */
[----:B------:R-:W-:Y:S05]  /*86a0*/  @P0 BRA `(.L_x_21) ;  /* 0x0000000000500947 */ /* 0x000fea0003800000 */
[----:B------:R-:W-:Y:S02]  /*86b0*/  SHF.R.U32.HI R5, RZ, 0x10, R5 ;  /* 0x00000010ff057819 */ /* 0x000fe40000011605 */
[----:B------:R-:W-:-:S04]  /*86c0*/  SHF.R.U32.HI R2, RZ, 0x10, R0 ;  /* 0x00000010ff027819 */ /* 0x000fc80000011600 */
[----:B------:R-:W-:-:S04]  /*86d0*/  LOP3.LUT R5, R5, R2, RZ, 0xc0, !PT ;  /* 0x0000000205057212 */ /* 0x000fc800078ec0ff */
[----:B------:R-:W-:-:S13]  /*86e0*/  ISETP.NE.AND P0, PT, R5, R2, PT ;  /* 0x000000020500720c */ /* 0x000fda0003f05270 */
[----:B------:R-:W-:Y:S05]  /*86f0*/  @P0 BRA `(.L_x_22) ;  /* 0x0000000000300947 */ /* 0x000fea0003800000 */
[----:B------:R-:W-:Y:S01]  /*8700*/  R2UR UR4, R0 ;  /* 0x00000000000472ca */ /* 0x000fe200000e0000 */
[----:B------:R-:W-:Y:S01]  /*8710*/  VOTEU.ANY UR5, UPT, PT ;  /* 0x0000000000057886 */ /* 0x000fe200038e0100 */
[----:B------:R-:W0:Y:S01]  /*8720*/  S2R R0, SR_LANEID ;  /* 0x0000000000007919 */ /* 0x000e220000000000 */
[----:B------:R-:W-:-:S10]  /*8730*/  UFLO.U32 UR5, UR5 ;  /* 0x00000005000572bd */ /* 0x000fd400080e0000 */
[----:B------:R-:W-:-:S06]  /*8740*/  ULOP3.LUT UR4, URZ, UR4, URZ, 0x33, !UPT ;  /* 0x00000004ff047292 */ /* 0x000fcc000f8e33ff */
[----:B------:R-:W-:-:S04]  /*8750*/  MOV R2, UR4 ;  /* 0x0000000400027c02 */ /* 0x000fc80008000f00 */
[----:B------:R-:W1:Y:S02]  /*8760*/  REDUX UR7, R2 ;  /* 0x00000000020773c4 */ /* 0x000e640000000000 */
[----:B------:R2:W-:Y:S01]  /*8770*/  UTCATOMSWS.AND URZ, UR4 ;  /* 0x0000000400ff79e3 */ /* 0x0005e20008000000 */
[----:B0-----:R-:W-:Y:S02]  /*8780*/  ISETP.EQ.U32.AND P0, PT, R0, UR5, PT ;  /* 0x0000000500007c0c */ /* 0x001fe4000bf02070 */
[----:B-1----:R-:W-:-:S11]  /*8790*/  MOV R0, UR7 ;  /* 0x0000000700007c02 */ /* 0x002fd60008000f00 */
[----:B------:R2:W-:Y:S01]  /*87a0*/  @P0 ATOMS.AND RZ, [UR6], R0 ;  /* 0x00000000ffff098c */ /* 0x0005e2000a800006 */
[----:B------:R-:W-:Y:S05]  /*87b0*/  BRA `(.L_x_20) ;  /* 0x0000000000147947 */ /* 0x000fea0003800000 */
.L_x_22:
[----:B------:R-:W-:-:S07]  /*87c0*/  MOV R2, 0x87e0 ;  /* 0x000087e000027802 */ /* 0x000fce0000000f00 */
[----:B------:R-:W-:Y:S05]  /*87d0*/  CALL.REL.NOINC `($__internal_0_$__cuda_sm10x_tcgen05_guardrail_trap_col_being_dealloced_not_returned_by_alloc) ;  /* 0x0000000000447944 */ /* 0x000fea0003c00000 */
[----:B------:R-:W-:Y:S05]  /*87e0*/  BRA `(.L_x_20) ;  /* 0x0000000000087947 */ /* 0x000fea0003800000 */
.L_x_21:
[----:B------:R-:W-:-:S07]  /*87f0*/  MOV R2, 0x8810 ;  /* 0x0000881000027802 */ /* 0x000fce0000000f00 */
[----:B------:R-:W-:Y:S05]  /*8800*/  CALL.REL.NOINC `($__internal_2_$__cuda_sm10x_tcgen05_guardrail_trap_unallocated_columns_being_dealloced) ;  /* 0x0000000000507944 */ /* 0x000fea0003c00000 */
.L_x_20:
[----:B------:R-:W-:Y:S01]  /*8810*/  NOP ;  /* 0x0000000000007918 */ /* 0x000fe20000000000 */
[----:B--2---:R-:W-:Y:S05]  /*8820*/  EXIT ;  /* 0x000000000000794d */ /* 0x004fea0003800000 */
.L_x_8:
[----:B------:R-:W1:Y:S02]  /*8830*/  SYNCS.PHASECHK.TRANS64.TRYWAIT P4, [UR13+0x2000], RZ ;  /* 0x002000ffff0075a7 */ /* 0x000e64000808110d */
[----:B-1----:R-:W-:Y:S05]  /*8840*/  @!P4 BRA `(.L_x_8) ;  /* 0xfffffffc00f8c947 */ /* 0x002fea000383ffff */
[----:B------:R-:W-:Y:S05]  /*8850*/  BRA `(.L_x_7) ;  /* 0xffffff9000d87947 */ /* 0x000fea000383ffff */
.L_x_14:
[----:B------:R-:W1:Y:S02]  /*8860*/  SYNCS.PHASECHK.TRANS64.TRYWAIT P2, [UR13+0x7010], RZ ;  /* 0x007010ffff0075a7 */ /* 0x000e64000804110d */
[----:B-1----:R-:W-:Y:S05]  /*8870*/  @!P2 BRA `(.L_x_14) ;  /* 0xfffffffc00f8a947 */ /* 0x002fea000383ffff */
[----:B------:R-:W-:Y:S05]  /*8880*/  BRA `(.L_x_23) ;  /* 0xffffffc800687947 */ /* 0x000fea000383ffff */
.L_x_15:
[----:B------:R-:W1:Y:S02]  /*8890*/  SYNCS.PHASECHK.TRANS64.TRYWAIT P2, [UR17], R204 ;  /* 0x000000ccff0075a7 */ /* 0x000e640008041111 */
[----:B-1----:R-:W-:Y:S05]  /*88a0*/  @!P2 BRA `(.L_x_15) ;  /* 0xfffffffc00f8a947 */ /* 0x002fea000383ffff */
[----:B------:R-:W-:Y:S05]  /*88b0*/  BRA `(.L_x_24) ;  /* 0xffffffe0001c7947 */ /* 0x000fea000383ffff */
.L_x_19:
[----:B------:R-:W0:Y:S02]  /*88c0*/  SYNCS.PHASECHK.TRANS64.TRYWAIT P2, [UR17], R4 ;  /* 0x00000004ff0075a7 */ /* 0x000e240008041111 */
[----:B0-----:R-:W-:Y:S05]  /*88d0*/  @!P2 BRA `(.L_x_19) ;  /* 0xfffffffc00f8a947 */ /* 0x001fea000383ffff */
[----:B------:R-:W-:Y:S05]  /*88e0*/  BRA `(.L_x_18) ;  /* 0xffffffec00d87947 */ /* 0x000fea000383ffff */
        .weak           $__internal_0_$__cuda_sm10x_tcgen05_guardrail_trap_col_being_dealloced_not_returned_by_alloc
        .type           $__internal_0_$__cuda_sm10x_tcgen05_guardrail_trap_col_being_dealloced_not_returned_by_alloc,@function
        .size           $__internal_0_$__cuda_sm10x_tcgen05_guardrail_trap_col_being_dealloced_not_returned_by_alloc,($__internal_1_$__cuda_sm10x_tcgen05_guardrail_trap_phase_invalid_during_alloc - $__internal_0_$__cuda_sm10x_tcgen05_guardrail_trap_col_being_dealloced_not_returned_by_alloc)
$__internal_0_$__cuda_sm10x_tcgen05_guardrail_trap_col_being_dealloced_not_returned_by_alloc:
[----:B------:R-:W-:Y:S05]  /*88f0*/  BPT.TRAP 0x1 ;  /* 0x000000040000795c */ /* 0x000fea0000300000 */
[----:B------:R-:W-:-:S04]  /*8900*/  HFMA2 R3, -RZ, RZ, 0, 0 ;  /* 0x00000000ff037431 */ /* 0x000fc800000001ff */
[----:B------:R-:W-:Y:S05]  /*8910*/  RET.REL.NODEC R2 `(attn_fwd) ;  /* 0xffffff7402b87950 */ /* 0x000fea0003c3ffff */
        .weak           $__internal_1_$__cuda_sm10x_tcgen05_guardrail_trap_phase_invalid_during_alloc
        .type           $__internal_1_$__cuda_sm10x_tcgen05_guardrail_trap_phase_invalid_during_alloc,@function
        .size           $__internal_1_$__cuda_sm10x_tcgen05_guardrail_trap_phase_invalid_during_alloc,($__internal_2_$__cuda_sm10x_tcgen05_guardrail_trap_unallocated_columns_being_dealloced - $__internal_1_$__cuda_sm10x_tcgen05_guardrail_trap_phase_invalid_during_alloc)
$__internal_1_$__cuda_sm10x_tcgen05_guardrail_trap_phase_invalid_during_alloc:
[----:B------:R-:W-:Y:S05]  /*8920*/  BPT.TRAP 0x1 ;  /* 0x000000040000795c */ /* 0x000fea0000300000 */
[----:B------:R-:W-:-:S04]  /*8930*/  MOV R3, 0x0 ;  /* 0x0000000000037802 */ /* 0x000fc80000000f00 */
[----:B------:R-:W-:Y:S05]  /*8940*/  RET.REL.NODEC R2 `(attn_fwd) ;  /* 0xffffff7402ac7950 */ /* 0x000fea0003c3ffff */
        .weak           $__internal_2_$__cuda_sm10x_tcgen05_guardrail_trap_unallocated_columns_being_dealloced
        .type           $__internal_2_$__cuda_sm10x_tcgen05_guardrail_trap_unallocated_columns_being_dealloced,@function
        .size           $__internal_2_$__cuda_sm10x_tcgen05_guardrail_trap_unallocated_columns_being_dealloced,(.L_x_28 - $__internal_2_$__cuda_sm10x_tcgen05_guardrail_trap_unallocated_columns_being_dealloced)
$__internal_2_$__cuda_sm10x_tcgen05_guardrail_trap_unallocated_columns_being_dealloced:
[----:B------:R-:W-:Y:S05]  /*8950*/  BPT.TRAP 0x1 ;  /* 0x000000040000795c */ /* 0x000fea0000300000 */
[----:B------:R-:W-:-:S04]  /*8960*/  HFMA2 R3, -RZ, RZ, 0, 0 ;  /* 0x00000000ff037431 */ /* 0x000fc800000001ff */
[----:B------:R-:W-:Y:S05]  /*8970*/  RET.REL.NODEC R2 `(attn_fwd) ;  /* 0xffffff7402a07950 */ /* 0x000fea0003c3ffff */
.L_x_25:
[----:B------:R-:W-:-:S00]  /*8980*/  BRA `(.L_x_25) ;  /* 0xfffffffc00fc7947 */ /* 0x000fc0000383ffff */
[----:B------:R-:W-:-:S00]  /*8990*/  NOP ;  /* 0x0000000000007918 */ /* 0x000fc00000000000 */
        /* <DEDUP_REMOVED lines=14> */
.L_x_28:


//--------------------- .nv.global.init           --------------------------
	.section	.nv.global.init,"aw",@progbits
.nv.global.init:
	.type		_$_str,@object
	.size		_$_str,(.L_3 - _$_str)
_$_str:
        /*0000*/ 	.byte	0x5f, 0x5f, 0x43, 0x55, 0x44, 0x41, 0x5f, 0x46, 0x54, 0x5a, 0x00
.L_3:


//--------------------- .nv.shared.attn_fwd       --------------------------
	.section	.nv.shared.attn_fwd,"aw",@nobits
	.sectionflags	@""
	.align	16
	.zero		1024


//--------------------- .nv.shared.reserved.0     --------------------------
	.section	.nv.shared.reserved.0,"aw",@nobits
	.align	8
	.weak		__nv_reservedSMEM_offset_0_alias
	.size		__nv_reservedSMEM_offset_0_alias, 0, 64
	.other		__nv_reservedSMEM_offset_0_alias,@"STO_CUDA_RESERVED_SHARED STV_DEFAULT"
__nv_reservedSMEM_offset_0_alias:
	.zero		0
.nv.shared.reserved.0:
	.zero		64
	.weak		__nv_reservedSMEM_allocation_phase
	.type		__nv_reservedSMEM_allocation_phase,@object
	.size		__nv_reservedSMEM_allocation_phase,(.L_0 - __nv_reservedSMEM_allocation_phase)
__nv_reservedSMEM_allocation_phase:
	.zero		1
.L_0:
	.zero		7
	.weak		__nv_reservedSMEM_devtool_atexit_pc
	.type		__nv_reservedSMEM_devtool_atexit_pc,@object
	.size		__nv_reservedSMEM_devtool_atexit_pc,(__nv_reservedSMEM_allocation_mask - __nv_reservedSMEM_devtool_atexit_pc)
__nv_reservedSMEM_devtool_atexit_pc:
	.zero		8
	.weak		__nv_reservedSMEM_allocation_mask
	.type		__nv_reservedSMEM_allocation_mask,@object
	.size		__nv_reservedSMEM_allocation_mask,(.L_2 - __nv_reservedSMEM_allocation_mask)
__nv_reservedSMEM_allocation_mask:
	.zero		4
.L_2:


//--------------------- .nv.constant0.attn_fwd    --------------------------
	.section	.nv.constant0.attn_fwd,"a",@progbits
	.sectionflags	@""
	.align	4
.nv.constant0.attn_fwd:
	.zero		1032


//--------------------- SYMBOLS --------------------------

	.type		.nv.reservedSmem.offset0,@object
	.size		.nv.reservedSmem.offset0,0x4
	.type		.nv.reservedSmem.cap,@object
	.size		.nv.reservedSmem.cap,0x4
